// auto-generated by cutlass_sweep.gemm — config: {"arch": "sm_90", "cluster_m": 1, "cluster_n": 1, "dtype": "e5m2", "dtype_b": "e4m3", "layout": "nt", "stages": 0, "tile_k": 32, "tile_m": 64, "tile_n": 256}
#include "cutlass/cutlass.h"
#include "cutlass/gemm/collective/collective_builder.hpp"
#include "cutlass/gemm/device/gemm_universal_adapter.h"
#include "cutlass/gemm/kernel/gemm_universal.hpp"
#include "cutlass/epilogue/collective/collective_builder.hpp"

using ElemA = cutlass::float_e5m2_t;
using ElemB = cutlass::float_e4m3_t;
using ElemCD = cutlass::float_e5m2_t;
using Acc  = float;
using TileShape    = cute::Shape<cute::_64, cute::_256, cute::_32>;
using ClusterShape = cute::Shape<cute::_1, cute::_1, cute::_1>;

using CollectiveEpilogue = typename cutlass::epilogue::collective::CollectiveBuilder<
    cutlass::arch::Sm90, cutlass::arch::OpClassTensorOp,
    TileShape, ClusterShape,
    cutlass::epilogue::collective::EpilogueTileAuto,
    Acc, Acc,
    ElemCD, cutlass::layout::RowMajor, 128 / cutlass::sizeof_bits<ElemCD>::value,
    ElemCD, cutlass::layout::RowMajor, 128 / cutlass::sizeof_bits<ElemCD>::value,
    cutlass::epilogue::collective::EpilogueScheduleAuto
  >::CollectiveOp;

using CollectiveMainloop = typename cutlass::gemm::collective::CollectiveBuilder<
    cutlass::arch::Sm90, cutlass::arch::OpClassTensorOp,
    ElemA, cutlass::layout::RowMajor, 128 / cutlass::sizeof_bits<ElemA>::value,
    ElemB, cutlass::layout::ColumnMajor, 128 / cutlass::sizeof_bits<ElemB>::value,
    Acc,
    TileShape, ClusterShape,
    cutlass::gemm::collective::StageCountAutoCarveout<static_cast<int>(sizeof(typename CollectiveEpilogue::SharedStorage))>,
    cutlass::gemm::collective::KernelScheduleAuto
  >::CollectiveOp;

using GemmKernel = cutlass::gemm::kernel::GemmUniversal<
    cute::Shape<int,int,int,int>,
    CollectiveMainloop,
    CollectiveEpilogue
>;
using Gemm = cutlass::gemm::device::GemmUniversalAdapter<GemmKernel>;

// Force the device kernel symbol into the cubin without needing a host main.
auto* _anchor = &cutlass::device_kernel<GemmKernel>;


// ===== COMPILED SASS (sm_90a) =====

	.target	sm_90a

	.elftype	@"ET_EXEC"


//--------------------- .note.nv.tkinfo           --------------------------
	.section	.note.nv.tkinfo,"",@"SHT_NOTE"
	.sectionflags	@"SHF_NOTE_NV_TKINFO"
	.tkinfo
        /*0018*/ 	.word	0x00000002
        /*0030*/ 	.string	""
        /*0030*/ 	.string	"ptxas"
        /*0030*/ 	.string	"Cuda compilation tools, release 13.0, V13.0.88"
        /*0030*/ 	.string	"Build cuda_13.0.r13.0/compiler.36424714_0"
        /*0030*/ 	.string	"-arch sm_90a -m 64 "



//--------------------- .note.nv.cuinfo           --------------------------
	.section	.note.nv.cuinfo,"",@"SHT_NOTE"
	.sectionflags	@"SHF_NOTE_NV_CUINFO"
        /*0018*/ 	.short	0x0002
        /*001a*/ 	.short	0x005a
        /*001c*/ 	.short	0x0082
	.zero		2


//--------------------- .nv.info                  --------------------------
	.section	.nv.info,"",@"SHT_CUDA_INFO"
	.align	4


	//----- nvinfo : EIATTR_REGCOUNT
	.align		4
        /*0000*/ 	.byte	0x04, 0x2f
        /*0002*/ 	.short	(.L_12 - .L_11)
	.align		4
.L_11:
        /*0004*/ 	.word	index@(_ZN7cutlass13device_kernelINS_4gemm6kernel13GemmUniversalIN4cute5tupleIJiiiiEEENS1_10collective13CollectiveMmaINS1_37MainloopSm90TmaGmmaWarpSpecializedFP8ILi22ENS5_IJNS4_1CILi1EEESB_SB_EEENS1_32KernelTmaWarpSpecializedPingpongEEENS5_IJNSA_ILi64EEENSA_ILi256EEENSA_ILi32EEEEEENS_12float_e5m2_tENS5_IJlSB_lEEENS_12float_e4m3_tESK_NS4_8TiledMMAINS4_8MMA_AtomIJNS4_4SM904GMMA31MMA_64x256x32_F32E5M2E4M3_SS_TNILNSP_7ScaleInE1ELSR_1EEEEEENS4_6LayoutISC_NS5_IJNSA_ILi0EEESV_SV_EEEEENS5_IJNS4_10UnderscoreESY_SY_EEEEENS4_13SM90_TMA_LOADENS4_14ComposedLayoutINS4_7SwizzleILi1ELi4ELi3EEENS4_18smem_ptr_flag_bitsILi8EEENSU_INS5_IJNSA_ILi8EEESH_EEENS5_IJSH_SB_EEEEEEEvNS4_8identityES11_S1B_vS1C_EENS_8epilogue10collective6detail29Sm90TmaWarpSpecializedAdapterINS1F_15DefaultEpilogueISJ_SK_SK_NS1E_6thread17LinearCombinationISJ_Li1EffLNS1J_9ScaleType4KindE0ELNS_15FloatRoundStyleE2ESJ_EENS1_15EpilogueDefaultEEEEEvvEEEEvNT_6ParamsE)
        /*0008*/ 	.word	0x000000a8


	//----- nvinfo : EIATTR_FRAME_SIZE
	.align		4
.L_12:
        /*000c*/ 	.byte	0x04, 0x11
        /*000e*/ 	.short	(.L_14 - .L_13)
	.align		4
.L_13:
        /*0010*/ 	.word	index@(_ZN7cutlass13device_kernelINS_4gemm6kernel13GemmUniversalIN4cute5tupleIJiiiiEEENS1_10collective13CollectiveMmaINS1_37MainloopSm90TmaGmmaWarpSpecializedFP8ILi22ENS5_IJNS4_1CILi1EEESB_SB_EEENS1_32KernelTmaWarpSpecializedPingpongEEENS5_IJNSA_ILi64EEENSA_ILi256EEENSA_ILi32EEEEEENS_12float_e5m2_tENS5_IJlSB_lEEENS_12float_e4m3_tESK_NS4_8TiledMMAINS4_8MMA_AtomIJNS4_4SM904GMMA31MMA_64x256x32_F32E5M2E4M3_SS_TNILNSP_7ScaleInE1ELSR_1EEEEEENS4_6LayoutISC_NS5_IJNSA_ILi0EEESV_SV_EEEEENS5_IJNS4_10UnderscoreESY_SY_EEEEENS4_13SM90_TMA_LOADENS4_14ComposedLayoutINS4_7SwizzleILi1ELi4ELi3EEENS4_18smem_ptr_flag_bitsILi8EEENSU_INS5_IJNSA_ILi8EEESH_EEENS5_IJSH_SB_EEEEEEEvNS4_8identityES11_S1B_vS1C_EENS_8epilogue10collective6detail29Sm90TmaWarpSpecializedAdapterINS1F_15DefaultEpilogueISJ_SK_SK_NS1E_6thread17LinearCombinationISJ_Li1EffLNS1J_9ScaleType4KindE0ELNS_15FloatRoundStyleE2ESJ_EENS1_15EpilogueDefaultEEEEEvvEEEEvNT_6ParamsE)
        /*0014*/ 	.word	0x00000110


	//----- nvinfo : EIATTR_MIN_STACK_SIZE
	.align		4
.L_14:
        /*0018*/ 	.byte	0x04, 0x12
        /*001a*/ 	.short	(.L_16 - .L_15)
	.align		4
.L_15:
        /*001c*/ 	.word	index@(_ZN7cutlass13device_kernelINS_4gemm6kernel13GemmUniversalIN4cute5tupleIJiiiiEEENS1_10collective13CollectiveMmaINS1_37MainloopSm90TmaGmmaWarpSpecializedFP8ILi22ENS5_IJNS4_1CILi1EEESB_SB_EEENS1_32KernelTmaWarpSpecializedPingpongEEENS5_IJNSA_ILi64EEENSA_ILi256EEENSA_ILi32EEEEEENS_12float_e5m2_tENS5_IJlSB_lEEENS_12float_e4m3_tESK_NS4_8TiledMMAINS4_8MMA_AtomIJNS4_4SM904GMMA31MMA_64x256x32_F32E5M2E4M3_SS_TNILNSP_7ScaleInE1ELSR_1EEEEEENS4_6LayoutISC_NS5_IJNSA_ILi0EEESV_SV_EEEEENS5_IJNS4_10UnderscoreESY_SY_EEEEENS4_13SM90_TMA_LOADENS4_14ComposedLayoutINS4_7SwizzleILi1ELi4ELi3EEENS4_18smem_ptr_flag_bitsILi8EEENSU_INS5_IJNSA_ILi8EEESH_EEENS5_IJSH_SB_EEEEEEEvNS4_8identityES11_S1B_vS1C_EENS_8epilogue10collective6detail29Sm90TmaWarpSpecializedAdapterINS1F_15DefaultEpilogueISJ_SK_SK_NS1E_6thread17LinearCombinationISJ_Li1EffLNS1J_9ScaleType4KindE0ELNS_15FloatRoundStyleE2ESJ_EENS1_15EpilogueDefaultEEEEEvvEEEEvNT_6ParamsE)
        /*0020*/ 	.word	0x00000110
.L_16:


//--------------------- .nv.compat                --------------------------
	.section	.nv.compat,"",@"SHT_CUDA_COMPAT_INFO"
	.align	4
        /*0000*/ 	.byte	0x02, 0x09, 0x01, 0x00, 0x02, 0x02, 0x04, 0x00, 0x02, 0x05, 0x05, 0x00, 0x03, 0x07, 0x01, 0x01
        /*0010*/ 	.byte	0x02, 0x03, 0x01, 0x00, 0x02, 0x06, 0x01, 0x00, 0x04, 0x0b, 0x08, 0x00, 0x00, 0x00, 0x00, 0x00
        /*0020*/ 	.byte	0x00, 0x00, 0x00, 0x00


//--------------------- .nv.info._ZN7cutlass13device_kernelINS_4gemm6kernel13GemmUniversalIN4cute5tupleIJiiiiEEENS1_10collective13CollectiveMmaINS1_37MainloopSm90TmaGmmaWarpSpecializedFP8ILi22ENS5_IJNS4_1CILi1EEESB_SB_EEENS1_32KernelTmaWarpSpecializedPingpongEEENS5_IJNSA_ILi64EEENSA_ILi256EEENSA_ILi32EEEEEENS_12float_e5m2_tENS5_IJlSB_lEEENS_12float_e4m3_tESK_NS4_8TiledMMAINS4_8MMA_AtomIJNS4_4SM904GMMA31MMA_64x256x32_F32E5M2E4M3_SS_TNILNSP_7ScaleInE1ELSR_1EEEEEENS4_6LayoutISC_NS5_IJNSA_ILi0EEESV_SV_EEEEENS5_IJNS4_10UnderscoreESY_SY_EEEEENS4_13SM90_TMA_LOADENS4_14ComposedLayoutINS4_7SwizzleILi1ELi4ELi3EEENS4_18smem_ptr_flag_bitsILi8EEENSU_INS5_IJNSA_ILi8EEESH_EEENS5_IJSH_SB_EEEEEEEvNS4_8identityES11_S1B_vS1C_EENS_8epilogue10collective6detail29Sm90TmaWarpSpecializedAdapterINS1F_15DefaultEpilogueISJ_SK_SK_NS1E_6thread17LinearCombinationISJ_Li1EffLNS1J_9ScaleType4KindE0ELNS_15FloatRoundStyleE2ESJ_EENS1_15EpilogueDefaultEEEEEvvEEEEvNT_6ParamsE --------------------------
	.section	.nv.info._ZN7cutlass13device_kernelINS_4gemm6kernel13GemmUniversalIN4cute5tupleIJiiiiEEENS1_10collective13CollectiveMmaINS1_37MainloopSm90TmaGmmaWarpSpecializedFP8ILi22ENS5_IJNS4_1CILi1EEESB_SB_EEENS1_32KernelTmaWarpSpecializedPingpongEEENS5_IJNSA_ILi64EEENSA_ILi256EEENSA_ILi32EEEEEENS_12float_e5m2_tENS5_IJlSB_lEEENS_12float_e4m3_tESK_NS4_8TiledMMAINS4_8MMA_AtomIJNS4_4SM904GMMA31MMA_64x256x32_F32E5M2E4M3_SS_TNILNSP_7ScaleInE1ELSR_1EEEEEENS4_6LayoutISC_NS5_IJNSA_ILi0EEESV_SV_EEEEENS5_IJNS4_10UnderscoreESY_SY_EEEEENS4_13SM90_TMA_LOADENS4_14ComposedLayoutINS4_7SwizzleILi1ELi4ELi3EEENS4_18smem_ptr_flag_bitsILi8EEENSU_INS5_IJNSA_ILi8EEESH_EEENS5_IJSH_SB_EEEEEEEvNS4_8identityES11_S1B_vS1C_EENS_8epilogue10collective6detail29Sm90TmaWarpSpecializedAdapterINS1F_15DefaultEpilogueISJ_SK_SK_NS1E_6thread17LinearCombinationISJ_Li1EffLNS1J_9ScaleType4KindE0ELNS_15FloatRoundStyleE2ESJ_EENS1_15EpilogueDefaultEEEEEvvEEEEvNT_6ParamsE,"",@"SHT_CUDA_INFO"
	.sectionflags	@""
	.align	4


	//----- nvinfo : EIATTR_CUDA_API_VERSION
	.align		4
        /*0000*/ 	.byte	0x04, 0x37
        /*0002*/ 	.short	(.L_18 - .L_17)
.L_17:
        /*0004*/ 	.word	0x00000082


	//----- nvinfo : EIATTR_KPARAM_INFO
	.align		4
.L_18:
        /*0008*/ 	.byte	0x04, 0x17
        /*000a*/ 	.short	(.L_20 - .L_19)
.L_19:
        /*000c*/ 	.word	0x00000000
        /*0010*/ 	.short	0x0000
        /*0012*/ 	.short	0x0070
        /*0014*/ 	.byte	0x00, 0xf0, 0x01, 0x10


	//----- nvinfo : EIATTR_SPARSE_MMA_MASK
	.align		4
.L_20:
        /*0018*/ 	.byte	0x03, 0x50
        /*001a*/ 	.short	0x0000


	//----- nvinfo : EIATTR_MAXREG_COUNT
	.align		4
        /*001c*/ 	.byte	0x03, 0x1b
        /*001e*/ 	.short	0x00a8


	//----- nvinfo : EIATTR_NUM_BARRIERS
	.align		4
        /*0020*/ 	.byte	0x02, 0x4c
        /*0022*/ 	.byte	0x01
	.zero		1


	//----- nvinfo : EIATTR_ANNOTATIONS
	.align		4
        /*0024*/ 	.byte	0x04, 0x55
        /*0026*/ 	.short	(.L_22 - .L_21)


	//   ....[0]....
.L_21:
        /*0028*/ 	.word	0x00000001
        /*002c*/ 	.byte	0xc0, 0x0d, 0x00, 0x00, 0x01, 0x00, 0x00, 0x00, 0xf0, 0x0d, 0x00, 0x00, 0x01, 0x00, 0x00, 0x00
        /* <DEDUP_REMOVED lines=206> */
        /*0d1c*/ 	.byte	0x20, 0x0b, 0x01, 0x00


	//----- nvinfo : EIATTR_MERCURY_ISA_VERSION
	.align		4
.L_22:
        /*0d20*/ 	.byte	0x03, 0x5f
        /*0d22*/ 	.short	0x0101


	//----- nvinfo : EIATTR_INT_WARP_WIDE_INSTR_OFFSETS
	.align		4
        /*0d24*/ 	.byte	0x04, 0x31
        /*0d26*/ 	.short	(.L_24 - .L_23)


	//   ....[0]....
.L_23:
        /*0d28*/ 	.word	0x00000720


	//   ....[1]....
        /*0d2c*/ 	.word	0x00000730


	//   ....[2]....
        /*0d30*/ 	.word	0x000007a0


	//   ....[3]....
        /*0d34*/ 	.word	0x000007b0


	//   ....[4]....
        /*0d38*/ 	.word	0x000007c0


	//   ....[5]....
        /*0d3c*/ 	.word	0x000007e0


	//   ....[6]....
        /*0d40*/ 	.word	0x00000840


	//   ....[7]....
        /*0d44*/ 	.word	0x00000860


	//----- nvinfo : EIATTR_COOP_GROUP_MASK_REGIDS
	.align		4
.L_24:
        /*0d48*/ 	.byte	0x04, 0x29
        /*0d4a*/ 	.short	(.L_26 - .L_25)


	//   ....[0]....
.L_25:
        /*0d4c*/ 	.word	0xffffffff


	//   ....[1]....
        /*0d50*/ 	.word	0xffffffff


	//   ....[2]....
        /*0d54*/ 	.word	0xffffffff


	//   ....[3]....
        /*0d58*/ 	.word	0xffffffff


	//   ....[4]....
        /*0d5c*/ 	.word	0xffffffff


	//   ....[5]....
        /*0d60*/ 	.word	0xffffffff


	//----- nvinfo : EIATTR_COOP_GROUP_INSTR_OFFSETS
	.align		4
.L_26:
        /*0d64*/ 	.byte	0x04, 0x28
        /*0d66*/ 	.short	(.L_28 - .L_27)


	//   ....[0]....
.L_27:
        /*0d68*/ 	.word	0x00000060


	//   ....[1]....
        /*0d6c*/ 	.word	0x00000090


	//   ....[2]....
        /*0d70*/ 	.word	0x00000190


	//   ....[3]....
        /*0d74*/ 	.word	0x00000610


	//   ....[4]....
        /*0d78*/ 	.word	0x00000650


	//   ....[5]....
        /*0d7c*/ 	.word	0x00000690


	//----- nvinfo : EIATTR_REG_RECONFIG
	.align		4
.L_28:
        /*0d80*/ 	.byte	0x01, 0x54
	.zero		2


	//----- nvinfo : EIATTR_MBARRIER_INSTR_OFFSETS
	.align		4
        /*0d84*/ 	.byte	0x04, 0x39
        /*0d86*/ 	.short	(.L_30 - .L_29)


	//   ....[0]....
.L_29:
        /*0d88*/ 	.word	0x00000330
        /*0d8c*/ 	.word	0x000000ff
        /*0d90*/ 	.word	0x00000000
        /*0d94*/ 	.short	0x0100
        /*0d96*/ 	.byte	0x07
	.zero		1


	//   ....[1]....
        /*0d98*/ 	.word	0x00000340
        /*0d9c*/ 	.word	0x000000ff
        /*0da0*/ 	.word	0x000000b0
        /*0da4*/ 	.short	0x0100
        /*0da6*/ 	.byte	0x07
	.zero		1


	//   ....[2]....
        /*0da8*/ 	.word	0x00000350
        /*0dac*/ 	.word	0x000000ff
        /*0db0*/ 	.word	0x00000008
        /*0db4*/ 	.short	0x0100
        /*0db6*/ 	.byte	0x07
	.zero		1


	//   ....[3]....
        /*0db8*/ 	.word	0x00000360
        /*0dbc*/ 	.word	0x000000ff
        /*0dc0*/ 	.word	0x000000b8
        /*0dc4*/ 	.short	0x0100
        /*0dc6*/ 	.byte	0x07
	.zero		1


	//   ....[4]....
        /*0dc8*/ 	.word	0x00000370
        /*0dcc*/ 	.word	0x000000ff
        /*0dd0*/ 	.word	0x00000010
        /*0dd4*/ 	.short	0x0100
        /*0dd6*/ 	.byte	0x07
	.zero		1


	//   ....[5]....
        /*0dd8*/ 	.word	0x00000380
        /*0ddc*/ 	.word	0x000000ff
        /*0de0*/ 	.word	0x000000c0
        /*0de4*/ 	.short	0x0100
        /*0de6*/ 	.byte	0x07
	.zero		1


	//   ....[6]....
        /*0de8*/ 	.word	0x00000390
        /*0dec*/ 	.word	0x000000ff
        /*0df0*/ 	.word	0x00000018
        /*0df4*/ 	.short	0x0100
        /*0df6*/ 	.byte	0x07
	.zero		1


	//   ....[7]....
        /*0df8*/ 	.word	0x000003a0
        /*0dfc*/ 	.word	0x000000ff
        /*0e00*/ 	.word	0x000000c8
        /*0e04*/ 	.short	0x0100
        /*0e06*/ 	.byte	0x07
	.zero		1


	//   ....[8]....
        /*0e08*/ 	.word	0x000003b0
        /*0e0c*/ 	.word	0x000000ff
        /*0e10*/ 	.word	0x00000020
        /*0e14*/ 	.short	0x0100
        /*0e16*/ 	.byte	0x07
	.zero		1


	//   ....[9]....
        /*0e18*/ 	.word	0x000003c0
        /*0e1c*/ 	.word	0x000000ff
        /*0e20*/ 	.word	0x000000d0
        /*0e24*/ 	.short	0x0100
        /*0e26*/ 	.byte	0x07
	.zero		1


	//   ....[10]....
        /*0e28*/ 	.word	0x000003d0
        /*0e2c*/ 	.word	0x000000ff
        /*0e30*/ 	.word	0x00000028
        /*0e34*/ 	.short	0x0100
        /*0e36*/ 	.byte	0x07
	.zero		1


	//   ....[11]....
        /*0e38*/ 	.word	0x000003e0
        /*0e3c*/ 	.word	0x000000ff
        /*0e40*/ 	.word	0x000000d8
        /*0e44*/ 	.short	0x0100
        /*0e46*/ 	.byte	0x07
	.zero		1


	//   ....[12]....
        /*0e48*/ 	.word	0x000003f0
        /*0e4c*/ 	.word	0x000000ff
        /*0e50*/ 	.word	0x00000030
        /*0e54*/ 	.short	0x0100
        /*0e56*/ 	.byte	0x07
	.zero		1


	//   ....[13]....
        /*0e58*/ 	.word	0x00000400
        /*0e5c*/ 	.word	0x000000ff
        /*0e60*/ 	.word	0x000000e0
        /*0e64*/ 	.short	0x0100
        /*0e66*/ 	.byte	0x07
	.zero		1


	//   ....[14]....
        /*0e68*/ 	.word	0x00000410
        /*0e6c*/ 	.word	0x000000ff
        /*0e70*/ 	.word	0x00000038
        /*0e74*/ 	.short	0x0100
        /*0e76*/ 	.byte	0x07
	.zero		1


	//   ....[15]....
        /*0e78*/ 	.word	0x00000420
        /*0e7c*/ 	.word	0x000000ff
        /*0e80*/ 	.word	0x000000e8
        /*0e84*/ 	.short	0x0100
        /*0e86*/ 	.byte	0x07
	.zero		1


	//   ....[16]....
        /*0e88*/ 	.word	0x00000430
        /*0e8c*/ 	.word	0x000000ff
        /*0e90*/ 	.word	0x00000040
        /*0e94*/ 	.short	0x0100
        /*0e96*/ 	.byte	0x07
	.zero		1


	//   ....[17]....
        /*0e98*/ 	.word	0x00000440
        /*0e9c*/ 	.word	0x000000ff
        /*0ea0*/ 	.word	0x000000f0
        /*0ea4*/ 	.short	0x0100
        /*0ea6*/ 	.byte	0x07
	.zero		1


	//   ....[18]....
        /*0ea8*/ 	.word	0x00000450
        /*0eac*/ 	.word	0x000000ff
        /*0eb0*/ 	.word	0x00000048
        /*0eb4*/ 	.short	0x0100
        /*0eb6*/ 	.byte	0x07
	.zero		1


	//   ....[19]....
        /*0eb8*/ 	.word	0x00000460
        /*0ebc*/ 	.word	0x000000ff
        /*0ec0*/ 	.word	0x000000f8
        /*0ec4*/ 	.short	0x0100
        /*0ec6*/ 	.byte	0x07
	.zero		1


	//   ....[20]....
        /*0ec8*/ 	.word	0x00000470
        /*0ecc*/ 	.word	0x000000ff
        /*0ed0*/ 	.word	0x00000050
        /*0ed4*/ 	.short	0x0100
        /*0ed6*/ 	.byte	0x07
	.zero		1


	//   ....[21]....
        /*0ed8*/ 	.word	0x00000480
        /*0edc*/ 	.word	0x000000ff
        /*0ee0*/ 	.word	0x00000100
        /*0ee4*/ 	.short	0x0100
        /*0ee6*/ 	.byte	0x07
	.zero		1


	//   ....[22]....
        /*0ee8*/ 	.word	0x00000490
        /*0eec*/ 	.word	0x000000ff
        /*0ef0*/ 	.word	0x00000058
        /*0ef4*/ 	.short	0x0100
        /*0ef6*/ 	.byte	0x07
	.zero		1


	//   ....[23]....
        /*0ef8*/ 	.word	0x000004a0
        /*0efc*/ 	.word	0x000000ff
        /*0f00*/ 	.word	0x00000108
        /*0f04*/ 	.short	0x0100
        /*0f06*/ 	.byte	0x07
	.zero		1


	//   ....[24]....
        /*0f08*/ 	.word	0x000004b0
        /*0f0c*/ 	.word	0x000000ff
        /*0f10*/ 	.word	0x00000060
        /*0f14*/ 	.short	0x0100
        /*0f16*/ 	.byte	0x07
	.zero		1


	//   ....[25]....
        /*0f18*/ 	.word	0x000004c0
        /*0f1c*/ 	.word	0x000000ff
        /*0f20*/ 	.word	0x00000110
        /*0f24*/ 	.short	0x0100
        /*0f26*/ 	.byte	0x07
	.zero		1


	//   ....[26]....
        /*0f28*/ 	.word	0x000004d0
        /*0f2c*/ 	.word	0x000000ff
        /*0f30*/ 	.word	0x00000068
        /*0f34*/ 	.short	0x0100
        /*0f36*/ 	.byte	0x07
	.zero		1


	//   ....[27]....
        /*0f38*/ 	.word	0x000004e0
        /*0f3c*/ 	.word	0x000000ff
        /*0f40*/ 	.word	0x00000118
        /*0f44*/ 	.short	0x0100
        /*0f46*/ 	.byte	0x07
	.zero		1


	//   ....[28]....
        /*0f48*/ 	.word	0x000004f0
        /*0f4c*/ 	.word	0x000000ff
        /*0f50*/ 	.word	0x00000070
        /*0f54*/ 	.short	0x0100
        /*0f56*/ 	.byte	0x07
	.zero		1


	//   ....[29]....
        /*0f58*/ 	.word	0x00000500
        /*0f5c*/ 	.word	0x000000ff
        /*0f60*/ 	.word	0x00000120
        /*0f64*/ 	.short	0x0100
        /*0f66*/ 	.byte	0x07
	.zero		1


	//   ....[30]....
        /*0f68*/ 	.word	0x00000510
        /*0f6c*/ 	.word	0x000000ff
        /*0f70*/ 	.word	0x00000078
        /*0f74*/ 	.short	0x0100
        /*0f76*/ 	.byte	0x07
	.zero		1


	//   ....[31]....
        /*0f78*/ 	.word	0x00000520
        /*0f7c*/ 	.word	0x000000ff
        /*0f80*/ 	.word	0x00000128
        /*0f84*/ 	.short	0x0100
        /*0f86*/ 	.byte	0x07
	.zero		1


	//   ....[32]....
        /*0f88*/ 	.word	0x00000530
        /*0f8c*/ 	.word	0x000000ff
        /*0f90*/ 	.word	0x00000080
        /*0f94*/ 	.short	0x0100
        /*0f96*/ 	.byte	0x07
	.zero		1


	//   ....[33]....
        /*0f98*/ 	.word	0x00000540
        /*0f9c*/ 	.word	0x000000ff
        /*0fa0*/ 	.word	0x00000130
        /*0fa4*/ 	.short	0x0100
        /*0fa6*/ 	.byte	0x07
	.zero		1


	//   ....[34]....
        /*0fa8*/ 	.word	0x00000550
        /*0fac*/ 	.word	0x000000ff
        /*0fb0*/ 	.word	0x00000088
        /*0fb4*/ 	.short	0x0100
        /*0fb6*/ 	.byte	0x07
	.zero		1


	//   ....[35]....
        /*0fb8*/ 	.word	0x00000560
        /*0fbc*/ 	.word	0x000000ff
        /*0fc0*/ 	.word	0x00000138
        /*0fc4*/ 	.short	0x0100
        /*0fc6*/ 	.byte	0x07
	.zero		1


	//   ....[36]....
        /*0fc8*/ 	.word	0x00000570
        /*0fcc*/ 	.word	0x000000ff
        /*0fd0*/ 	.word	0x00000090
        /*0fd4*/ 	.short	0x0100
        /*0fd6*/ 	.byte	0x07
	.zero		1


	//   ....[37]....
        /*0fd8*/ 	.word	0x00000580
        /*0fdc*/ 	.word	0x000000ff
        /*0fe0*/ 	.word	0x00000140
        /*0fe4*/ 	.short	0x0100
        /*0fe6*/ 	.byte	0x07
	.zero		1


	//   ....[38]....
        /*0fe8*/ 	.word	0x00000590
        /*0fec*/ 	.word	0x000000ff
        /*0ff0*/ 	.word	0x00000098
        /*0ff4*/ 	.short	0x0100
        /*0ff6*/ 	.byte	0x07
	.zero		1


	//   ....[39]....
        /*0ff8*/ 	.word	0x000005a0
        /*0ffc*/ 	.word	0x000000ff
        /*1000*/ 	.word	0x00000148
        /*1004*/ 	.short	0x0100
        /*1006*/ 	.byte	0x07
	.zero		1


	//   ....[40]....
        /*1008*/ 	.word	0x000005b0
        /*100c*/ 	.word	0x000000ff
        /*1010*/ 	.word	0x000000a0
        /*1014*/ 	.short	0x0100
        /*1016*/ 	.byte	0x07
	.zero		1


	//   ....[41]....
        /*1018*/ 	.word	0x000005c0
        /*101c*/ 	.word	0x000000ff
        /*1020*/ 	.word	0x00000150
        /*1024*/ 	.short	0x0100
        /*1026*/ 	.byte	0x07
	.zero		1


	//   ....[42]....
        /*1028*/ 	.word	0x000005d0
        /*102c*/ 	.word	0x000000ff
        /*1030*/ 	.word	0x000000a8
        /*1034*/ 	.short	0x0100
        /*1036*/ 	.byte	0x07
	.zero		1


	//   ....[43]....
        /*1038*/ 	.word	0x000005e0
        /*103c*/ 	.word	0x000000ff
        /*1040*/ 	.word	0x00000158
        /*1044*/ 	.short	0x0100
        /*1046*/ 	.byte	0x07
	.zero		1


	//   ....[44]....
        /*1048*/ 	.word	0x00000880
        /*104c*/ 	.word	0x000000ff
        /*1050*/ 	.word	0x00000190
        /*1054*/ 	.short	0x0100
        /*1056*/ 	.byte	0x07
	.zero		1


	//   ....[45]....
        /*1058*/ 	.word	0x00000890
        /*105c*/ 	.word	0x000000ff
        /*1060*/ 	.word	0x00000198
        /*1064*/ 	.short	0x0100
        /*1066*/ 	.byte	0x07
	.zero		1


	//   ....[46]....
        /*1068*/ 	.word	0x000008d0
        /*106c*/ 	.word	0x000000ff
        /*1070*/ 	.word	0x00000170
        /*1074*/ 	.short	0x0100
        /*1076*/ 	.byte	0x0a
	.zero		1


	//   ....[47]....
        /*1078*/ 	.word	0x000008f0
        /*107c*/ 	.word	0x000000ff
        /*1080*/ 	.word	0x00000178
        /*1084*/ 	.short	0x0100
        /*1086*/ 	.byte	0x0a
	.zero		1


	//   ....[48]....
        /*1088*/ 	.word	0x00000900
        /*108c*/ 	.word	0x000000ff
        /*1090*/ 	.word	0x00000180
        /*1094*/ 	.short	0x0100
        /*1096*/ 	.byte	0x0a
	.zero		1


	//   ....[49]....
        /*1098*/ 	.word	0x00000910
        /*109c*/ 	.word	0x000000ff
        /*10a0*/ 	.word	0x00000188
        /*10a4*/ 	.short	0x0100
        /*10a6*/ 	.byte	0x0a
	.zero		1


	//   ....[50]....
        /*10a8*/ 	.word	0x000017f0
        /*10ac*/ 	.word	0x000000ff
        /*10b0*/ 	.word	0xfffffff8
        /*10b4*/ 	.short	0x010a
        /*10b6*/ 	.byte	0x11
	.zero		1


	//   ....[51]....
        /*10b8*/ 	.word	0x000021d0
        /*10bc*/ 	.word	0x000000ff
        /*10c0*/ 	.word	0x00000000
        /*10c4*/ 	.short	0x010a
        /*10c6*/ 	.byte	0x06
	.zero		1


	//   ....[52]....
        /*10c8*/ 	.word	0x00002210
        /*10cc*/ 	.word	0x000000ff
        /*10d0*/ 	.word	0x00000000
        /*10d4*/ 	.short	0x010a
        /*10d6*/ 	.byte	0x06
	.zero		1


	//   ....[53]....
        /*10d8*/ 	.word	0x000033a0
        /*10dc*/ 	.word	0x000000ff
        /*10e0*/ 	.word	0x00000000
        /*10e4*/ 	.short	0x010a
        /*10e6*/ 	.byte	0x09
	.zero		1


	//   ....[54]....
        /*10e8*/ 	.word	0x000033e0
        /*10ec*/ 	.word	0x000000ff
        /*10f0*/ 	.word	0x00000000
        /*10f4*/ 	.short	0x010a
        /*10f6*/ 	.byte	0x09
	.zero		1


	//   ....[55]....
        /*10f8*/ 	.word	0x000043e0
        /*10fc*/ 	.word	0x000000ff
        /*1100*/ 	.word	0x00000000
        /*1104*/ 	.short	0x0101
        /*1106*/ 	.byte	0x08
	.zero		1


	//   ....[56]....
        /*1108*/ 	.word	0x00005490
        /*110c*/ 	.word	0x000000e3
        /*1110*/ 	.word	0x00000000
        /*1114*/ 	.short	0x0101
        /*1116*/ 	.byte	0x1d
	.zero		1


	//   ....[57]....
        /*1118*/ 	.word	0x000055b0
        /*111c*/ 	.word	0x000000ff
        /*1120*/ 	.word	0x00000000
        /*1124*/ 	.short	0x0101
        /*1126*/ 	.byte	0x08
	.zero		1


	//   ....[58]....
        /*1128*/ 	.word	0x00005660
        /*112c*/ 	.word	0x000000ff
        /*1130*/ 	.word	0x00000008
        /*1134*/ 	.short	0x010a
        /*1136*/ 	.byte	0x11
	.zero		1


	//   ....[59]....
        /*1138*/ 	.word	0x0000e850
        /*113c*/ 	.word	0x00000003
        /*1140*/ 	.word	0x00000000
        /*1144*/ 	.short	0x0101
        /*1146*/ 	.byte	0x1d
	.zero		1


	//   ....[60]....
        /*1148*/ 	.word	0x0000f250
        /*114c*/ 	.word	0x0000000b
        /*1150*/ 	.word	0x000000b0
        /*1154*/ 	.short	0x010a
        /*1156*/ 	.byte	0x3f
	.zero		1


	//   ....[61]....
        /*1158*/ 	.word	0x0000f600
        /*115c*/ 	.word	0x00000004
        /*1160*/ 	.word	0x00000198
        /*1164*/ 	.short	0x0101
        /*1166*/ 	.byte	0x3f
	.zero		1


	//   ....[62]....
        /*1168*/ 	.word	0x0000fdf0
        /*116c*/ 	.word	0x00000007
        /*1170*/ 	.word	0x00000000
        /*1174*/ 	.short	0x010a
        /*1176*/ 	.byte	0x3f
	.zero		1


	//   ....[63]....
        /*1178*/ 	.word	0x0000fe70
        /*117c*/ 	.word	0x00000009
        /*1180*/ 	.word	0x00000000
        /*1184*/ 	.short	0x010a
        /*1186*/ 	.byte	0x3f
	.zero		1


	//   ....[64]....
        /*1188*/ 	.word	0x0000ff00
        /*118c*/ 	.word	0x00000006
        /*1190*/ 	.word	0x00000000
        /*1194*/ 	.short	0x010a
        /*1196*/ 	.byte	0x3f
	.zero		1


	//   ....[65]....
        /*1198*/ 	.word	0x0000ff90
        /*119c*/ 	.word	0x00000009
        /*11a0*/ 	.word	0x00000000
        /*11a4*/ 	.short	0x010a
        /*11a6*/ 	.byte	0x3f
	.zero		1


	//   ....[66]....
        /*11a8*/ 	.word	0x00010020
        /*11ac*/ 	.word	0x00000006
        /*11b0*/ 	.word	0x00000000
        /*11b4*/ 	.short	0x010a
        /*11b6*/ 	.byte	0x3f
	.zero		1


	//   ....[67]....
        /*11b8*/ 	.word	0x000100b0
        /*11bc*/ 	.word	0x00000009
        /*11c0*/ 	.word	0x00000000
        /*11c4*/ 	.short	0x010a
        /*11c6*/ 	.byte	0x3f
	.zero		1


	//   ....[68]....
        /*11c8*/ 	.word	0x00010140
        /*11cc*/ 	.word	0x00000006
        /*11d0*/ 	.word	0x00000000
        /*11d4*/ 	.short	0x010a
        /*11d6*/ 	.byte	0x3f
	.zero		1


	//   ....[69]....
        /*11d8*/ 	.word	0x000101d0
        /*11dc*/ 	.word	0x00000009
        /*11e0*/ 	.word	0x00000000
        /*11e4*/ 	.short	0x010a
        /*11e6*/ 	.byte	0x3f
	.zero		1


	//   ....[70]....
        /*11e8*/ 	.word	0x00010260
        /*11ec*/ 	.word	0x00000006
        /*11f0*/ 	.word	0x00000000
        /*11f4*/ 	.short	0x010a
        /*11f6*/ 	.byte	0x3f
	.zero		1


	//   ....[71]....
        /*11f8*/ 	.word	0x000102f0
        /*11fc*/ 	.word	0x00000009
        /*1200*/ 	.word	0x00000000
        /*1204*/ 	.short	0x010a
        /*1206*/ 	.byte	0x3f
	.zero		1


	//   ....[72]....
        /*1208*/ 	.word	0x00010380
        /*120c*/ 	.word	0x00000006
        /*1210*/ 	.word	0x00000000
        /*1214*/ 	.short	0x010a
        /*1216*/ 	.byte	0x3f
	.zero		1


	//   ....[73]....
        /*1218*/ 	.word	0x00010410
        /*121c*/ 	.word	0x00000009
        /*1220*/ 	.word	0x00000000
        /*1224*/ 	.short	0x010a
        /*1226*/ 	.byte	0x3f
	.zero		1


	//   ....[74]....
        /*1228*/ 	.word	0x000104a0
        /*122c*/ 	.word	0x00000006
        /*1230*/ 	.word	0x00000000
        /*1234*/ 	.short	0x010a
        /*1236*/ 	.byte	0x3f
	.zero		1


	//   ....[75]....
        /*1238*/ 	.word	0x00010530
        /*123c*/ 	.word	0x00000009
        /*1240*/ 	.word	0x00000000
        /*1244*/ 	.short	0x010a
        /*1246*/ 	.byte	0x3f
	.zero		1


	//   ....[76]....
        /*1248*/ 	.word	0x000105c0
        /*124c*/ 	.word	0x00000006
        /*1250*/ 	.word	0x00000000
        /*1254*/ 	.short	0x010a
        /*1256*/ 	.byte	0x3f
	.zero		1


	//   ....[77]....
        /*1258*/ 	.word	0x00010650
        /*125c*/ 	.word	0x00000009
        /*1260*/ 	.word	0x00000000
        /*1264*/ 	.short	0x010a
        /*1266*/ 	.byte	0x3f
	.zero		1


	//   ....[78]....
        /*1268*/ 	.word	0x000106e0
        /*126c*/ 	.word	0x00000006
        /*1270*/ 	.word	0x00000000
        /*1274*/ 	.short	0x010a
        /*1276*/ 	.byte	0x3f
	.zero		1


	//   ....[79]....
        /*1278*/ 	.word	0x00010770
        /*127c*/ 	.word	0x00000009
        /*1280*/ 	.word	0x00000000
        /*1284*/ 	.short	0x010a
        /*1286*/ 	.byte	0x3f
	.zero		1


	//   ....[80]....
        /*1288*/ 	.word	0x00010800
        /*128c*/ 	.word	0x00000006
        /*1290*/ 	.word	0x00000000
        /*1294*/ 	.short	0x010a
        /*1296*/ 	.byte	0x3f
	.zero		1


	//   ....[81]....
        /*1298*/ 	.word	0x00010890
        /*129c*/ 	.word	0x00000009
        /*12a0*/ 	.word	0x00000000
        /*12a4*/ 	.short	0x010a
        /*12a6*/ 	.byte	0x3f
	.zero		1


	//   ....[82]....
        /*12a8*/ 	.word	0x00010920
        /*12ac*/ 	.word	0x00000006
        /*12b0*/ 	.word	0x00000000
        /*12b4*/ 	.short	0x010a
        /*12b6*/ 	.byte	0x3f
	.zero		1


	//   ....[83]....
        /*12b8*/ 	.word	0x000109b0
        /*12bc*/ 	.word	0x00000003
        /*12c0*/ 	.word	0x00000000
        /*12c4*/ 	.short	0x010a
        /*12c6*/ 	.byte	0x3f
	.zero		1


	//   ....[84]....
        /*12c8*/ 	.word	0x00010a20
        /*12cc*/ 	.word	0x00000003
        /*12d0*/ 	.word	0xfffffff8
        /*12d4*/ 	.short	0x010a
        /*12d6*/ 	.byte	0x3f
	.zero		1


	//   ....[85]....
        /*12d8*/ 	.word	0x00010a80
        /*12dc*/ 	.word	0x00000003
        /*12e0*/ 	.word	0x00000000
        /*12e4*/ 	.short	0x010a
        /*12e6*/ 	.byte	0x3f
	.zero		1


	//   ....[86]....
        /*12e8*/ 	.word	0x00010af0
        /*12ec*/ 	.word	0x00000000
        /*12f0*/ 	.word	0x00000000
        /*12f4*/ 	.short	0x010a
        /*12f6*/ 	.byte	0x3f
	.zero		1


	//   ....[87]....
        /*12f8*/ 	.word	0x00010b60
        /*12fc*/ 	.word	0x00000019
        /*1300*/ 	.word	0x00000008
        /*1304*/ 	.short	0x010a
        /*1306*/ 	.byte	0x3f
	.zero		1


	//   ....[88]....
        /*1308*/ 	.word	0x00010c30
        /*130c*/ 	.word	0x0000000b
        /*1310*/ 	.word	0x000000b0
        /*1314*/ 	.short	0x010a
        /*1316*/ 	.byte	0x3f
	.zero		1


	//   ....[89]....
        /*1318*/ 	.word	0x00010d10
        /*131c*/ 	.word	0x00000007
        /*1320*/ 	.word	0x00000000
        /*1324*/ 	.short	0x010a
        /*1326*/ 	.byte	0x3f
	.zero		1


	//   ....[90]....
        /*1328*/ 	.word	0x00010d60
        /*132c*/ 	.word	0x00000009
        /*1330*/ 	.word	0x00000000
        /*1334*/ 	.short	0x010a
        /*1336*/ 	.byte	0x3f
	.zero		1


	//   ....[91]....
        /*1338*/ 	.word	0x00010db0
        /*133c*/ 	.word	0x00000006
        /*1340*/ 	.word	0x00000000
        /*1344*/ 	.short	0x010a
        /*1346*/ 	.byte	0x3f
	.zero		1


	//   ....[92]....
        /*1348*/ 	.word	0x00010e00
        /*134c*/ 	.word	0x00000009
        /*1350*/ 	.word	0x00000000
        /*1354*/ 	.short	0x010a
        /*1356*/ 	.byte	0x3f
	.zero		1


	//   ....[93]....
        /*1358*/ 	.word	0x00010e50
        /*135c*/ 	.word	0x00000006
        /*1360*/ 	.word	0x00000000
        /*1364*/ 	.short	0x010a
        /*1366*/ 	.byte	0x3f
	.zero		1


	//   ....[94]....
        /*1368*/ 	.word	0x00010ea0
        /*136c*/ 	.word	0x00000009
        /*1370*/ 	.word	0x00000000
        /*1374*/ 	.short	0x010a
        /*1376*/ 	.byte	0x3f
	.zero		1


	//   ....[95]....
        /*1378*/ 	.word	0x00010ef0
        /*137c*/ 	.word	0x00000006
        /*1380*/ 	.word	0x00000000
        /*1384*/ 	.short	0x010a
        /*1386*/ 	.byte	0x3f
	.zero		1


	//   ....[96]....
        /*1388*/ 	.word	0x00010f40
        /*138c*/ 	.word	0x00000009
        /*1390*/ 	.word	0x00000000
        /*1394*/ 	.short	0x010a
        /*1396*/ 	.byte	0x3f
	.zero		1


	//   ....[97]....
        /*1398*/ 	.word	0x00010f90
        /*139c*/ 	.word	0x00000006
        /*13a0*/ 	.word	0x00000000
        /*13a4*/ 	.short	0x010a
        /*13a6*/ 	.byte	0x3f
	.zero		1


	//   ....[98]....
        /*13a8*/ 	.word	0x00010fe0
        /*13ac*/ 	.word	0x00000009
        /*13b0*/ 	.word	0x00000000
        /*13b4*/ 	.short	0x010a
        /*13b6*/ 	.byte	0x3f
	.zero		1


	//   ....[99]....
        /*13b8*/ 	.word	0x00011030
        /*13bc*/ 	.word	0x00000006
        /*13c0*/ 	.word	0x00000000
        /*13c4*/ 	.short	0x010a
        /*13c6*/ 	.byte	0x3f
	.zero		1


	//   ....[100]....
        /*13c8*/ 	.word	0x00011080
        /*13cc*/ 	.word	0x00000009
        /*13d0*/ 	.word	0x00000000
        /*13d4*/ 	.short	0x010a
        /*13d6*/ 	.byte	0x3f
	.zero		1


	//   ....[101]....
        /*13d8*/ 	.word	0x000110d0
        /*13dc*/ 	.word	0x00000006
        /*13e0*/ 	.word	0x00000000
        /*13e4*/ 	.short	0x010a
        /*13e6*/ 	.byte	0x3f
	.zero		1


	//   ....[102]....
        /*13e8*/ 	.word	0x00011120
        /*13ec*/ 	.word	0x00000009
        /*13f0*/ 	.word	0x00000000
        /*13f4*/ 	.short	0x010a
        /*13f6*/ 	.byte	0x3f
	.zero		1


	//   ....[103]....
        /*13f8*/ 	.word	0x00011170
        /*13fc*/ 	.word	0x00000006
        /*1400*/ 	.word	0x00000000
        /*1404*/ 	.short	0x010a
        /*1406*/ 	.byte	0x3f
	.zero		1


	//   ....[104]....
        /*1408*/ 	.word	0x000111c0
        /*140c*/ 	.word	0x00000009
        /*1410*/ 	.word	0x00000000
        /*1414*/ 	.short	0x010a
        /*1416*/ 	.byte	0x3f
	.zero		1


	//   ....[105]....
        /*1418*/ 	.word	0x00011210
        /*141c*/ 	.word	0x00000006
        /*1420*/ 	.word	0x00000000
        /*1424*/ 	.short	0x010a
        /*1426*/ 	.byte	0x3f
	.zero		1


	//   ....[106]....
        /*1428*/ 	.word	0x00011260
        /*142c*/ 	.word	0x00000009
        /*1430*/ 	.word	0x00000000
        /*1434*/ 	.short	0x010a
        /*1436*/ 	.byte	0x3f
	.zero		1


	//   ....[107]....
        /*1438*/ 	.word	0x000112b0
        /*143c*/ 	.word	0x00000006
        /*1440*/ 	.word	0x00000000
        /*1444*/ 	.short	0x010a
        /*1446*/ 	.byte	0x3f
	.zero		1


	//   ....[108]....
        /*1448*/ 	.word	0x00011300
        /*144c*/ 	.word	0x00000009
        /*1450*/ 	.word	0x00000000
        /*1454*/ 	.short	0x010a
        /*1456*/ 	.byte	0x3f
	.zero		1


	//   ....[109]....
        /*1458*/ 	.word	0x00011350
        /*145c*/ 	.word	0x00000006
        /*1460*/ 	.word	0x00000000
        /*1464*/ 	.short	0x010a
        /*1466*/ 	.byte	0x3f
	.zero		1


	//----- nvinfo : EIATTR_NUM_MBARRIERS
	.align		4
.L_30:
        /*1468*/ 	.byte	0x03, 0x38
        /*146a*/ 	.short	0x0032


	//----- nvinfo : EIATTR_EXIT_INSTR_OFFSETS
	.align		4
        /*146c*/ 	.byte	0x04, 0x1c
        /*146e*/ 	.short	(.L_32 - .L_31)


	//   ....[0]....
.L_31:
        /*1470*/ 	.word	0x00001520


	//   ....[1]....
        /*1474*/ 	.word	0x00001580


	//   ....[2]....
        /*1478*/ 	.word	0x0000ef60


	//   ....[3]....
        /*147c*/ 	.word	0x0000ef90


	//   ....[4]....
        /*1480*/ 	.word	0x00010a00


	//----- nvinfo : EIATTR_MAX_THREADS
	.align		4
.L_32:
        /*1484*/ 	.byte	0x04, 0x05
        /*1486*/ 	.short	(.L_34 - .L_33)
.L_33:
        /*1488*/ 	.word	0x00000180
        /*148c*/ 	.word	0x00000001
        /*1490*/ 	.word	0x00000001


	//----- nvinfo : EIATTR_CRS_STACK_SIZE
	.align		4
.L_34:
        /*1494*/ 	.byte	0x04, 0x1e
        /*1496*/ 	.short	(.L_36 - .L_35)
.L_35:
        /*1498*/ 	.word	0x00000000


	//----- nvinfo : EIATTR_CBANK_PARAM_SIZE
	.align		4
.L_36:
        /*149c*/ 	.byte	0x03, 0x19
        /*149e*/ 	.short	0x0470


	//----- nvinfo : EIATTR_PARAM_CBANK
	.align		4
        /*14a0*/ 	.byte	0x04, 0x0a
        /*14a2*/ 	.short	(.L_38 - .L_37)
	.align		4
.L_37:
        /*14a4*/ 	.word	index@(.nv.constant0._ZN7cutlass13device_kernelINS_4gemm6kernel13GemmUniversalIN4cute5tupleIJiiiiEEENS1_10collective13CollectiveMmaINS1_37MainloopSm90TmaGmmaWarpSpecializedFP8ILi22ENS5_IJNS4_1CILi1EEESB_SB_EEENS1_32KernelTmaWarpSpecializedPingpongEEENS5_IJNSA_ILi64EEENSA_ILi256EEENSA_ILi32EEEEEENS_12float_e5m2_tENS5_IJlSB_lEEENS_12float_e4m3_tESK_NS4_8TiledMMAINS4_8MMA_AtomIJNS4_4SM904GMMA31MMA_64x256x32_F32E5M2E4M3_SS_TNILNSP_7ScaleInE1ELSR_1EEEEEENS4_6LayoutISC_NS5_IJNSA_ILi0EEESV_SV_EEEEENS5_IJNS4_10UnderscoreESY_SY_EEEEENS4_13SM90_TMA_LOADENS4_14ComposedLayoutINS4_7SwizzleILi1ELi4ELi3EEENS4_18smem_ptr_flag_bitsILi8EEENSU_INS5_IJNSA_ILi8EEESH_EEENS5_IJSH_SB_EEEEEEEvNS4_8identityES11_S1B_vS1C_EENS_8epilogue10collective6detail29Sm90TmaWarpSpecializedAdapterINS1F_15DefaultEpilogueISJ_SK_SK_NS1E_6thread17LinearCombinationISJ_Li1EffLNS1J_9ScaleType4KindE0ELNS_15FloatRoundStyleE2ESJ_EENS1_15EpilogueDefaultEEEEEvvEEEEvNT_6ParamsE)
        /*14a8*/ 	.short	0x0210
        /*14aa*/ 	.short	0x0470


	//----- nvinfo : EIATTR_SW_WAR
	.align		4
.L_38:
        /*14ac*/ 	.byte	0x04, 0x36
        /*14ae*/ 	.short	(.L_40 - .L_39)
.L_39:
        /*14b0*/ 	.word	0x00000008
.L_40:


//--------------------- .nv.callgraph             --------------------------
	.section	.nv.callgraph,"",@"SHT_CUDA_CALLGRAPH"
	.align	4
	.sectionentsize	8
	.align		4
        /*0000*/ 	.word	0x00000000
	.align		4
        /*0004*/ 	.word	0xffffffff
	.align		4
        /*0008*/ 	.word	0x00000000
	.align		4
        /*000c*/ 	.word	0xfffffffe
	.align		4
        /*0010*/ 	.word	0x00000000
	.align		4
        /*0014*/ 	.word	0xfffffffd
	.align		4
        /*0018*/ 	.word	0x00000000
	.align		4
        /*001c*/ 	.word	0xfffffffc


//--------------------- .nv.constant4             --------------------------
	.section	.nv.constant4,"a",@progbits
	.align	8
	.align		8
.nv.constant4:
        /*0000*/ 	.dword	_ZN40_INTERNAL_7da92b0d_4_k_cu_1f987486_208664cuda3std3__45__cpo5beginE
	.align		8
        /*0008*/ 	.dword	_ZN40_INTERNAL_7da92b0d_4_k_cu_1f987486_208664cuda3std3__45__cpo3endE
	.align		8
        /*0010*/ 	.dword	_ZN40_INTERNAL_7da92b0d_4_k_cu_1f987486_208664cuda3std3__45__cpo6cbeginE
	.align		8
        /*0018*/ 	.dword	_ZN40_INTERNAL_7da92b0d_4_k_cu_1f987486_208664cuda3std3__45__cpo4cendE
	.align		8
        /*0020*/ 	.dword	_ZN40_INTERNAL_7da92b0d_4_k_cu_1f987486_208664cuda3std3__442_GLOBAL__N__7da92b0d_4_k_cu_1f987486_208666ignoreE
	.align		8
        /*0028*/ 	.dword	_ZN40_INTERNAL_7da92b0d_4_k_cu_1f987486_208664cuda3std3__419piecewise_constructE
	.align		8
        /*0030*/ 	.dword	_ZN40_INTERNAL_7da92b0d_4_k_cu_1f987486_208664cuda3std3__48in_placeE
	.align		8
        /*0038*/ 	.dword	_ZN40_INTERNAL_7da92b0d_4_k_cu_1f987486_208664cuda3std6ranges3__45__cpo4swapE
	.align		8
        /*0040*/ 	.dword	_ZN40_INTERNAL_7da92b0d_4_k_cu_1f987486_208664cuda3std6ranges3__45__cpo9iter_moveE
	.align		8
        /*0048*/ 	.dword	_ZN40_INTERNAL_7da92b0d_4_k_cu_1f987486_208664cute7productE
	.align		8
        /*0050*/ 	.dword	_ZN40_INTERNAL_7da92b0d_4_k_cu_1f987486_208664cute1_E


//--------------------- .text._ZN7cutlass13device_kernelINS_4gemm6kernel13GemmUniversalIN4cute5tupleIJiiiiEEENS1_10collective13CollectiveMmaINS1_37MainloopSm90TmaGmmaWarpSpecializedFP8ILi22ENS5_IJNS4_1CILi1EEESB_SB_EEENS1_32KernelTmaWarpSpecializedPingpongEEENS5_IJNSA_ILi64EEENSA_ILi256EEENSA_ILi32EEEEEENS_12float_e5m2_tENS5_IJlSB_lEEENS_12float_e4m3_tESK_NS4_8TiledMMAINS4_8MMA_AtomIJNS4_4SM904GMMA31MMA_64x256x32_F32E5M2E4M3_SS_TNILNSP_7ScaleInE1ELSR_1EEEEEENS4_6LayoutISC_NS5_IJNSA_ILi0EEESV_SV_EEEEENS5_IJNS4_10UnderscoreESY_SY_EEEEENS4_13SM90_TMA_LOADENS4_14ComposedLayoutINS4_7SwizzleILi1ELi4ELi3EEENS4_18smem_ptr_flag_bitsILi8EEENSU_INS5_IJNSA_ILi8EEESH_EEENS5_IJSH_SB_EEEEEEEvNS4_8identityES11_S1B_vS1C_EENS_8epilogue10collective6detail29Sm90TmaWarpSpecializedAdapterINS1F_15DefaultEpilogueISJ_SK_SK_NS1E_6thread17LinearCombinationISJ_Li1EffLNS1J_9ScaleType4KindE0ELNS_15FloatRoundStyleE2ESJ_EENS1_15EpilogueDefaultEEEEEvvEEEEvNT_6ParamsE --------------------------
	.section	.text._ZN7cutlass13device_kernelINS_4gemm6kernel13GemmUniversalIN4cute5tupleIJiiiiEEENS1_10collective13CollectiveMmaINS1_37MainloopSm90TmaGmmaWarpSpecializedFP8ILi22ENS5_IJNS4_1CILi1EEESB_SB_EEENS1_32KernelTmaWarpSpecializedPingpongEEENS5_IJNSA_ILi64EEENSA_ILi256EEENSA_ILi32EEEEEENS_12float_e5m2_tENS5_IJlSB_lEEENS_12float_e4m3_tESK_NS4_8TiledMMAINS4_8MMA_AtomIJNS4_4SM904GMMA31MMA_64x256x32_F32E5M2E4M3_SS_TNILNSP_7ScaleInE1ELSR_1EEEEEENS4_6LayoutISC_NS5_IJNSA_ILi0EEESV_SV_EEEEENS5_IJNS4_10UnderscoreESY_SY_EEEEENS4_13SM90_TMA_LOADENS4_14ComposedLayoutINS4_7SwizzleILi1ELi4ELi3EEENS4_18smem_ptr_flag_bitsILi8EEENSU_INS5_IJNSA_ILi8EEESH_EEENS5_IJSH_SB_EEEEEEEvNS4_8identityES11_S1B_vS1C_EENS_8epilogue10collective6detail29Sm90TmaWarpSpecializedAdapterINS1F_15DefaultEpilogueISJ_SK_SK_NS1E_6thread17LinearCombinationISJ_Li1EffLNS1J_9ScaleType4KindE0ELNS_15FloatRoundStyleE2ESJ_EENS1_15EpilogueDefaultEEEEEvvEEEEvNT_6ParamsE,"ax",@progbits
	.align	128
.text._ZN7cutlass13device_kernelINS_4gemm6kernel13GemmUniversalIN4cute5tupleIJiiiiEEENS1_10collective13CollectiveMmaINS1_37MainloopSm90TmaGmmaWarpSpecializedFP8ILi22ENS5_IJNS4_1CILi1EEESB_SB_EEENS1_32KernelTmaWarpSpecializedPingpongEEENS5_IJNSA_ILi64EEENSA_ILi256EEENSA_ILi32EEEEEENS_12float_e5m2_tENS5_IJlSB_lEEENS_12float_e4m3_tESK_NS4_8TiledMMAINS4_8MMA_AtomIJNS4_4SM904GMMA31MMA_64x256x32_F32E5M2E4M3_SS_TNILNSP_7ScaleInE1ELSR_1EEEEEENS4_6LayoutISC_NS5_IJNSA_ILi0EEESV_SV_EEEEENS5_IJNS4_10UnderscoreESY_SY_EEEEENS4_13SM90_TMA_LOADENS4_14ComposedLayoutINS4_7SwizzleILi1ELi4ELi3EEENS4_18smem_ptr_flag_bitsILi8EEENSU_INS5_IJNSA_ILi8EEESH_EEENS5_IJSH_SB_EEEEEEEvNS4_8identityES11_S1B_vS1C_EENS_8epilogue10collective6detail29Sm90TmaWarpSpecializedAdapterINS1F_15DefaultEpilogueISJ_SK_SK_NS1E_6thread17LinearCombinationISJ_Li1EffLNS1J_9ScaleType4KindE0ELNS_15FloatRoundStyleE2ESJ_EENS1_15EpilogueDefaultEEEEEvvEEEEvNT_6ParamsE:
        .type           _ZN7cutlass13device_kernelINS_4gemm6kernel13GemmUniversalIN4cute5tupleIJiiiiEEENS1_10collective13CollectiveMmaINS1_37MainloopSm90TmaGmmaWarpSpecializedFP8ILi22ENS5_IJNS4_1CILi1EEESB_SB_EEENS1_32KernelTmaWarpSpecializedPingpongEEENS5_IJNSA_ILi64EEENSA_ILi256EEENSA_ILi32EEEEEENS_12float_e5m2_tENS5_IJlSB_lEEENS_12float_e4m3_tESK_NS4_8TiledMMAINS4_8MMA_AtomIJNS4_4SM904GMMA31MMA_64x256x32_F32E5M2E4M3_SS_TNILNSP_7ScaleInE1ELSR_1EEEEEENS4_6LayoutISC_NS5_IJNSA_ILi0EEESV_SV_EEEEENS5_IJNS4_10UnderscoreESY_SY_EEEEENS4_13SM90_TMA_LOADENS4_14ComposedLayoutINS4_7SwizzleILi1ELi4ELi3EEENS4_18smem_ptr_flag_bitsILi8EEENSU_INS5_IJNSA_ILi8EEESH_EEENS5_IJSH_SB_EEEEEEEvNS4_8identityES11_S1B_vS1C_EENS_8epilogue10collective6detail29Sm90TmaWarpSpecializedAdapterINS1F_15DefaultEpilogueISJ_SK_SK_NS1E_6thread17LinearCombinationISJ_Li1EffLNS1J_9ScaleType4KindE0ELNS_15FloatRoundStyleE2ESJ_EENS1_15EpilogueDefaultEEEEEvvEEEEvNT_6ParamsE,@function
        .size           _ZN7cutlass13device_kernelINS_4gemm6kernel13GemmUniversalIN4cute5tupleIJiiiiEEENS1_10collective13CollectiveMmaINS1_37MainloopSm90TmaGmmaWarpSpecializedFP8ILi22ENS5_IJNS4_1CILi1EEESB_SB_EEENS1_32KernelTmaWarpSpecializedPingpongEEENS5_IJNSA_ILi64EEENSA_ILi256EEENSA_ILi32EEEEEENS_12float_e5m2_tENS5_IJlSB_lEEENS_12float_e4m3_tESK_NS4_8TiledMMAINS4_8MMA_AtomIJNS4_4SM904GMMA31MMA_64x256x32_F32E5M2E4M3_SS_TNILNSP_7ScaleInE1ELSR_1EEEEEENS4_6LayoutISC_NS5_IJNSA_ILi0EEESV_SV_EEEEENS5_IJNS4_10UnderscoreESY_SY_EEEEENS4_13SM90_TMA_LOADENS4_14ComposedLayoutINS4_7SwizzleILi1ELi4ELi3EEENS4_18smem_ptr_flag_bitsILi8EEENSU_INS5_IJNSA_ILi8EEESH_EEENS5_IJSH_SB_EEEEEEEvNS4_8identityES11_S1B_vS1C_EENS_8epilogue10collective6detail29Sm90TmaWarpSpecializedAdapterINS1F_15DefaultEpilogueISJ_SK_SK_NS1E_6thread17LinearCombinationISJ_Li1EffLNS1J_9ScaleType4KindE0ELNS_15FloatRoundStyleE2ESJ_EENS1_15EpilogueDefaultEEEEEvvEEEEvNT_6ParamsE,(.L_x_369 - _ZN7cutlass13device_kernelINS_4gemm6kernel13GemmUniversalIN4cute5tupleIJiiiiEEENS1_10collective13CollectiveMmaINS1_37MainloopSm90TmaGmmaWarpSpecializedFP8ILi22ENS5_IJNS4_1CILi1EEESB_SB_EEENS1_32KernelTmaWarpSpecializedPingpongEEENS5_IJNSA_ILi64EEENSA_ILi256EEENSA_ILi32EEEEEENS_12float_e5m2_tENS5_IJlSB_lEEENS_12float_e4m3_tESK_NS4_8TiledMMAINS4_8MMA_AtomIJNS4_4SM904GMMA31MMA_64x256x32_F32E5M2E4M3_SS_TNILNSP_7ScaleInE1ELSR_1EEEEEENS4_6LayoutISC_NS5_IJNSA_ILi0EEESV_SV_EEEEENS5_IJNS4_10UnderscoreESY_SY_EEEEENS4_13SM90_TMA_LOADENS4_14ComposedLayoutINS4_7SwizzleILi1ELi4ELi3EEENS4_18smem_ptr_flag_bitsILi8EEENSU_INS5_IJNSA_ILi8EEESH_EEENS5_IJSH_SB_EEEEEEEvNS4_8identityES11_S1B_vS1C_EENS_8epilogue10collective6detail29Sm90TmaWarpSpecializedAdapterINS1F_15DefaultEpilogueISJ_SK_SK_NS1E_6thread17LinearCombinationISJ_Li1EffLNS1J_9ScaleType4KindE0ELNS_15FloatRoundStyleE2ESJ_EENS1_15EpilogueDefaultEEEEEvvEEEEvNT_6ParamsE)
        .other          _ZN7cutlass13device_kernelINS_4gemm6kernel13GemmUniversalIN4cute5tupleIJiiiiEEENS1_10collective13CollectiveMmaINS1_37MainloopSm90TmaGmmaWarpSpecializedFP8ILi22ENS5_IJNS4_1CILi1EEESB_SB_EEENS1_32KernelTmaWarpSpecializedPingpongEEENS5_IJNSA_ILi64EEENSA_ILi256EEENSA_ILi32EEEEEENS_12float_e5m2_tENS5_IJlSB_lEEENS_12float_e4m3_tESK_NS4_8TiledMMAINS4_8MMA_AtomIJNS4_4SM904GMMA31MMA_64x256x32_F32E5M2E4M3_SS_TNILNSP_7ScaleInE1ELSR_1EEEEEENS4_6LayoutISC_NS5_IJNSA_ILi0EEESV_SV_EEEEENS5_IJNS4_10UnderscoreESY_SY_EEEEENS4_13SM90_TMA_LOADENS4_14ComposedLayoutINS4_7SwizzleILi1ELi4ELi3EEENS4_18smem_ptr_flag_bitsILi8EEENSU_INS5_IJNSA_ILi8EEESH_EEENS5_IJSH_SB_EEEEEEEvNS4_8identityES11_S1B_vS1C_EENS_8epilogue10collective6detail29Sm90TmaWarpSpecializedAdapterINS1F_15DefaultEpilogueISJ_SK_SK_NS1E_6thread17LinearCombinationISJ_Li1EffLNS1J_9ScaleType4KindE0ELNS_15FloatRoundStyleE2ESJ_EENS1_15EpilogueDefaultEEEEEvvEEEEvNT_6ParamsE,@"STO_CUDA_ENTRY STV_DEFAULT"
_ZN7cutlass13device_kernelINS_4gemm6kernel13GemmUniversalIN4cute5tupleIJiiiiEEENS1_10collective13CollectiveMmaINS1_37MainloopSm90TmaGmmaWarpSpecializedFP8ILi22ENS5_IJNS4_1CILi1EEESB_SB_EEENS1_32KernelTmaWarpSpecializedPingpongEEENS5_IJNSA_ILi64EEENSA_ILi256EEENSA_ILi32EEEEEENS_12float_e5m2_tENS5_IJlSB_lEEENS_12float_e4m3_tESK_NS4_8TiledMMAINS4_8MMA_AtomIJNS4_4SM904GMMA31MMA_64x256x32_F32E5M2E4M3_SS_TNILNSP_7ScaleInE1ELSR_1EEEEEENS4_6LayoutISC_NS5_IJNSA_ILi0EEESV_SV_EEEEENS5_IJNS4_10UnderscoreESY_SY_EEEEENS4_13SM90_TMA_LOADENS4_14ComposedLayoutINS4_7SwizzleILi1ELi4ELi3EEENS4_18smem_ptr_flag_bitsILi8EEENSU_INS5_IJNSA_ILi8EEESH_EEENS5_IJSH_SB_EEEEEEEvNS4_8identityES11_S1B_vS1C_EENS_8epilogue10collective6detail29Sm90TmaWarpSpecializedAdapterINS1F_15DefaultEpilogueISJ_SK_SK_NS1E_6thread17LinearCombinationISJ_Li1EffLNS1J_9ScaleType4KindE0ELNS_15FloatRoundStyleE2ESJ_EENS1_15EpilogueDefaultEEEEEvvEEEEvNT_6ParamsE:
[----:B------:R-:W0:Y:S02]  /*0000*/  LDC R1, c[0x0][0x28] ;  /* 0x00000a00ff017b82 */ /* 0x000e240000000800 */
[----:B0-----:R-:W-:Y:S01]  /*0010*/  VIADD R1, R1, 0xfffffef0 ;  /* 0xfffffef001017836 */ /* 0x001fe20000000000 */
[----:B------:R-:W0:Y:S01]  /*0020*/  S2R R2, SR_TID.X ;  /* 0x0000000000027919 */ /* 0x000e220000002100 */
[----:B------:R-:W-:Y:S01]  /*0030*/  ELECT P0, URZ, PT ;  /* 0x00000000003f782f */ /* 0x000fe20003800000 */
[----:B------:R-:W-:Y:S01]  /*0040*/  BSSY B0, `(.L_x_0) ;  /* 0x0000014000007945 */ /* 0x000fe20003800000 */
[----:B0-----:R-:W-:-:S05]  /*0050*/  SHF.R.U32.HI R0, RZ, 0x5, R2 ;  /* 0x00000005ff007819 */ /* 0x001fca0000011602 */
[----:B------:R-:W0:Y:S02]  /*0060*/  SHFL.IDX PT, R3, R0, RZ, 0x1f ;  /* 0x00001fff00037589 */ /* 0x000e2400000e0000 */
[----:B0-----:R-:W-:Y:S02]  /*0070*/  R2UR UR6, R3 ;  /* 0x00000000030672ca */ /* 0x001fe400000e0000 */
[----:B------:R-:W-:-:S05]  /*0080*/  SHF.R.U32.HI R3, RZ, 0x7, R2 ;  /* 0x00000007ff037819 */ /* 0x000fca0000011602 */
[----:B------:R0:W1:Y:S06]  /*0090*/  SHFL.IDX PT, R4, R3, RZ, 0x1f ;  /* 0x00001fff03047589 */ /* 0x00006c00000e0000 */
[----:B------:R-:W-:Y:S02]  /*00a0*/  USHF.R.S32.HI UR4, URZ, 0x1f, UR6 ;  /* 0x0000001f3f047899 */ /* 0x000fe40008011406 */
[----:B------:R-:W-:Y:S02]  /*00b0*/  ISETP.NE.OR P0, PT, RZ, UR6, !P0 ;  /* 0x00000006ff007c0c */ /* 0x000fe4000c705670 */
[----:B------:R-:W-:-:S04]  /*00c0*/  ULEA.HI UR4, UR4, UR6, URZ, 0x2 ;  /* 0x0000000604047291 */ /* 0x000fc8000f8f103f */
[----:B------:R-:W-:-:S04]  /*00d0*/  ULOP3.LUT UR4, UR4, 0xfffffffc, URZ, 0xc0, !UPT ;  /* 0xfffffffc04047892 */ /* 0x000fc8000f8ec03f */
[----:B------:R-:W-:-:S03]  /*00e0*/  UIADD3 UR6, UR6, -UR4, URZ ;  /* 0x8000000406067290 */ /* 0x000fc6000fffe03f */
[----:B0-----:R-:W-:Y:S09]  /*00f0*/  @P0 BRA `(.L_x_1) ;  /* 0x0000000000200947 */ /* 0x001ff20003800000 */
[----:B------:R-:W-:Y:S02]  /*0100*/  ULDC.64 UR4, c[0x0][0x198] ;  /* 0x0000660000047ab9 */ /* 0x000fe40000000a00 */
[----:B------:R-:W-:Y:S02]  /*0110*/  UIADD3 UR8, UP0, UR4, 0xf0, URZ ;  /* 0x000000f004087890 */ /* 0x000fe4000ff1e03f */
[----:B------:R-:W-:Y:S02]  /*0120*/  UIADD3 UR4, UP1, UR4, 0x1f0, URZ ;  /* 0x000001f004047890 */ /* 0x000fe4000ff3e03f */
[----:B------:R-:W-:Y:S02]  /*0130*/  UIADD3.X UR9, URZ, UR5, URZ, UP0, !UPT ;  /* 0x000000053f097290 */ /* 0x000fe400087fe43f */
[----:B------:R-:W-:-:S07]  /*0140*/  UIADD3.X UR5, URZ, UR5, URZ, UP1, !UPT ;  /* 0x000000053f057290 */ /* 0x000fce0008ffe43f */
[----:B------:R0:W-:Y:S02]  /*0150*/  UTMACCTL.PF [UR8] ;  /* 0x00000000080079b9 */ /* 0x0001e40008040000 */
[----:B------:R0:W-:Y:S02]  /*0160*/  UTMACCTL.PF [UR4] ;  /* 0x00000000040079b9 */ /* 0x0001e40008040000 */
[----:B0-----:R-:W-:Y:S01]  /*0170*/  NOP ;  /* 0x0000000000007918 */ /* 0x001fe20000000000 */
.L_x_1:
[----:B------:R-:W-:Y:S05]  /*0180*/  BSYNC B0 ;  /* 0x0000000000007941 */ /* 0x000fea0003800000 */
.L_x_0:
[----:B------:R-:W0:Y:S01]  /*0190*/  SHFL.IDX PT, R5, R0, RZ, 0x1f ;  /* 0x00001fff00057589 */ /* 0x000e2200000e0000 */
[----:B-1----:R-:W-:Y:S01]  /*01a0*/  R2UR UR14, R4 ;  /* 0x00000000040e72ca */ /* 0x002fe200000e0000 */
[----:B------:R-:W-:-:S04]  /*01b0*/  UISETP.NE.AND UP0, UPT, UR6, 0x3, UPT ;  /* 0x000000030600788c */ /* 0x000fc8000bf05270 */
[----:B------:R-:W-:-:S08]  /*01c0*/  UISETP.EQ.OR UP0, UPT, UR6, URZ, !UP0 ;  /* 0x0000003f0600728c */ /* 0x000fd0000c702670 */
[----:B------:R-:W-:Y:S02]  /*01d0*/  UIADD3 UR12, UR14, -0x1, URZ ;  /* 0xffffffff0e0c7890 */ /* 0x000fe4000fffe03f */
[----:B------:R-:W-:Y:S02]  /*01e0*/  UISETP.EQ.AND UP0, UPT, UR14, URZ, UP0 ;  /* 0x0000003f0e00728c */ /* 0x000fe40008702270 */
[----:B------:R-:W-:Y:S02]  /*01f0*/  UISETP.GE.U32.AND UP1, UPT, UR12, 0x2, UPT ;  /* 0x000000020c00788c */ /* 0x000fe4000bf26070 */
[----:B------:R-:W-:Y:S01]  /*0200*/  USEL UR13, URZ, 0x1, !UP0 ;  /* 0x000000013f0d7887 */ /* 0x000fe2000c000000 */
[----:B0-----:R-:W-:-:S03]  /*0210*/  ISETP.NE.AND P0, PT, R5, RZ, PT ;  /* 0x000000ff0500720c */ /* 0x001fc60003f05270 */
[----:B------:R-:W-:-:S10]  /*0220*/  USEL UR13, UR13, 0x2, UP1 ;  /* 0x000000020d0d7887 */ /* 0x000fd40008800000 */
[----:B------:R-:W-:Y:S05]  /*0230*/  @P0 BRA `(.L_x_2) ;  /* 0x0000000000f40947 */ /* 0x000fea0003800000 */
[----:B------:R-:W-:Y:S01]  /*0240*/  ELECT P0, URZ, PT ;  /* 0x00000000003f782f */ /* 0x000fe20003800000 */
[----:B------:R-:W-:-:S12]  /*0250*/  BSSY B0, `(.L_x_2) ;  /* 0x000003b000007945 */ /* 0x000fd80003800000 */
[----:B------:R-:W-:Y:S05]  /*0260*/  @!P0 BRA `(.L_x_3) ;  /* 0x0000000000e48947 */ /* 0x000fea0003800000 */
[----:B------:R-:W0:Y:S01]  /*0270*/  S2UR UR7, SR_CgaCtaId ;  /* 0x00000000000779c3 */ /* 0x000e220000008800 */
[----:B------:R-:W-:Y:S01]  /*0280*/  UMOV UR4, 0x400 ;  /* 0x0000040000047882 */ /* 0x000fe20000000000 */
[----:B------:R-:W-:Y:S01]  /*0290*/  UMOV UR5, 0x1 ;  /* 0x0000000100057882 */ /* 0x000fe20000000000 */
[----:B------:R-:W-:Y:S02]  /*02a0*/  UMOV UR8, 0x80 ;  /* 0x0000008000087882 */ /* 0x000fe40000000000 */
[----:B------:R-:W-:-:S04]  /*02b0*/  UIADD3 UR8, -UR8, 0x100000, URZ ;  /* 0x0010000008087890 */ /* 0x000fc8000fffe13f */
[----:B------:R-:W-:Y:S02]  /*02c0*/  USHF.L.U32 UR9, UR8, 0xb, URZ ;  /* 0x0000000b08097899 */ /* 0x000fe4000800063f */
[----:B------:R-:W-:Y:S02]  /*02d0*/  USHF.L.U32 UR8, UR8, 0x1, URZ ;  /* 0x0000000108087899 */ /* 0x000fe4000800063f */
[----:B0-----:R-:W-:Y:S02]  /*02e0*/  ULEA UR7, UR7, UR4, 0x18 ;  /* 0x0000000407077291 */ /* 0x001fe4000f8ec03f */
[----:B------:R-:W-:-:S04]  /*02f0*/  UIADD3 UR4, -UR5, 0x100000, URZ ;  /* 0x0010000005047890 */ /* 0x000fc8000fffe13f */
[----:B------:R-:W-:Y:S02]  /*0300*/  USHF.L.U32 UR5, UR4, 0xb, URZ ;  /* 0x0000000b04057899 */ /* 0x000fe4000800063f */
[----:B------:R-:W-:Y:S01]  /*0310*/  USHF.L.U32 UR4, UR4, 0x1, URZ ;  /* 0x0000000104047899 */ /* 0x000fe2000800063f */
[----:B------:R-:W0:Y:S11]  /*0320*/  FENCE.VIEW.ASYNC.S ;  /* 0x00000000000073c6 */ /* 0x000e360000000000 */
[----:B0-----:R0:W1:Y:S01]  /*0330*/  SYNCS.EXCH.64 URZ, [UR7], UR4 ;  /* 0x00000004073f75b2 */ /* 0x0010620008000100 */
[----:B------:R0:W2:Y:S01]  /*0340*/  SYNCS.EXCH.64 URZ, [UR7+0xb0], UR8 ;  /* 0x0000b008073f75b2 */ /* 0x0000a20008000100 */
[----:B------:R0:W3:Y:S01]  /*0350*/  SYNCS.EXCH.64 URZ, [UR7+0x8], UR4 ;  /* 0x00000804073f75b2 */ /* 0x0000e20008000100 */
[----:B------:R0:W4:Y:S01]  /*0360*/  SYNCS.EXCH.64 URZ, [UR7+0xb8], UR8 ;  /* 0x0000b808073f75b2 */ /* 0x0001220008000100 */
[----:B------:R0:W0:Y:S01]  /*0370*/  SYNCS.EXCH.64 URZ, [UR7+0x10], UR4 ;  /* 0x00001004073f75b2 */ /* 0x0000220008000100 */
        /* <DEDUP_REMOVED lines=39> */
[----:B-1234-:R-:W-:Y:S01]  /*05f0*/  NOP ;  /* 0x0000000000007918 */ /* 0x01efe20000000000 */
.L_x_3:
[----:B0-----:R-:W-:Y:S05]  /*0600*/  BSYNC B0 ;  /* 0x0000000000007941 */ /* 0x001fea0003800000 */
.L_x_2:
[----:B------:R-:W0:Y:S01]  /*0610*/  SHFL.IDX PT, R5, R0, RZ, 0x1f ;  /* 0x00001fff00057589 */ /* 0x000e2200000e0000 */
[----:B------:R-:W-:Y:S01]  /*0620*/  ELECT P0, URZ, PT ;  /* 0x00000000003f782f */ /* 0x000fe20003800000 */
[----:B------:R-:W-:Y:S01]  /*0630*/  NOP ;  /* 0x0000000000007918 */ /* 0x000fe20000000000 */
[----:B------:R-:W-:Y:S01]  /*0640*/  ELECT P1, URZ, PT ;  /* 0x00000000003f782f */ /* 0x000fe20003820000 */
[----:B------:R-:W1:Y:S01]  /*0650*/  SHFL.IDX PT, R4, R0, RZ, 0x1f ;  /* 0x00001fff00047589 */ /* 0x000e6200000e0000 */
[----:B------:R-:W-:Y:S01]  /*0660*/  UMOV UR4, 0x20 ;  /* 0x0000002000047882 */ /* 0x000fe20000000000 */
[----:B------:R-:W-:Y:S01]  /*0670*/  UMOV UR9, 0x80 ;  /* 0x0000008000097882 */ /* 0x000fe20000000000 */
[----:B------:R-:W-:Y:S01]  /*0680*/  NOP ;  /* 0x0000000000007918 */ /* 0x000fe20000000000 */
[----:B------:R2:W3:Y:S01]  /*0690*/  SHFL.IDX PT, R0, R3, RZ, 0x1f ;  /* 0x00001fff03007589 */ /* 0x0004e200000e0000 */
[----:B------:R-:W-:Y:S01]  /*06a0*/  ULDC.64 UR22, c[0x0][0x208] ;  /* 0x0000820000167ab9 */ /* 0x000fe20000000a00 */
[----:B--2---:R-:W-:-:S04]  /*06b0*/  SHF.R.S32.HI R3, RZ, 0x1f, R2 ;  /* 0x0000001fff037819 */ /* 0x004fc80000011402 */
[----:B------:R-:W-:Y:S02]  /*06c0*/  LEA.HI R3, R3, R2, RZ, 0x7 ;  /* 0x0000000203037211 */ /* 0x000fe400078f38ff */
[----:B0-----:R-:W-:Y:S02]  /*06d0*/  ISETP.NE.OR P0, PT, R5, RZ, !P0 ;  /* 0x000000ff0500720c */ /* 0x001fe40004705670 */
[----:B------:R-:W-:Y:S02]  /*06e0*/  LOP3.LUT R3, R3, 0xffffff80, RZ, 0xc0, !PT ;  /* 0xffffff8003037812 */ /* 0x000fe400078ec0ff */
[----:B-1----:R-:W-:-:S03]  /*06f0*/  ISETP.NE.OR P1, PT, R4, RZ, !P1 ;  /* 0x000000ff0400720c */ /* 0x002fc60004f25670 */
[----:B------:R-:W-:Y:S01]  /*0700*/  IMAD.IADD R3, R2, 0x1, -R3 ;  /* 0x0000000102037824 */ /* 0x000fe200078e0a03 */
[----:B---3--:R-:W-:-:S05]  /*0710*/  R2UR UR17, R0 ;  /* 0x00000000001172ca */ /* 0x008fca00000e0000 */
[----:B------:R-:W-:-:S04]  /*0720*/  VOTEU.ALL UP0, P0 ;  /* 0x00000000003f7886 */ /* 0x000fc80000000000 */
[----:B------:R-:W-:Y:S01]  /*0730*/  VOTEU.ALL UP1, P1 ;  /* 0x00000000003f7886 */ /* 0x000fe20000820000 */
[----:B------:R-:W0:Y:S01]  /*0740*/  @!UP0 S2UR UR8, SR_CgaCtaId ;  /* 0x00000000000889c3 */ /* 0x000e220000008800 */
[----:B------:R-:W-:Y:S01]  /*0750*/  @!UP0 UMOV UR7, 0x400 ;  /* 0x0000040000078882 */ /* 0x000fe20000000000 */
[----:B------:R-:W-:-:S04]  /*0760*/  @!UP0 UIADD3 UR4, -UR4, 0x100000, URZ ;  /* 0x0010000004048890 */ /* 0x000fc8000fffe13f */
[----:B------:R-:W-:Y:S02]  /*0770*/  @!UP0 USHF.L.U32 UR5, UR4, 0xb, URZ ;  /* 0x0000000b04058899 */ /* 0x000fe4000800063f */
[----:B------:R-:W-:Y:S01]  /*0780*/  @!UP0 USHF.L.U32 UR4, UR4, 0x1, URZ ;  /* 0x0000000104048899 */ /* 0x000fe2000800063f */
[----:B------:R-:W-:Y:S01]  /*0790*/  @!UP1 UMOV UR10, 0x400 ;  /* 0x00000400000a9882 */ /* 0x000fe20000000000 */
[----:B------:R-:W-:Y:S01]  /*07a0*/  VOTEU.ALL UP2, P1 ;  /* 0x00000000003f7886 */ /* 0x000fe20000840000 */
[----:B------:R-:W-:Y:S01]  /*07b0*/  VOTEU.ALL UP3, P1 ;  /* 0x00000000003f7886 */ /* 0x000fe20000860000 */
[----:B------:R-:W-:Y:S01]  /*07c0*/  VOTEU.ALL UP4, P1 ;  /* 0x00000000003f7886 */ /* 0x000fe20000880000 */
[----:B------:R-:W1:Y:S01]  /*07d0*/  @!UP1 S2UR UR11, SR_CgaCtaId ;  /* 0x00000000000b99c3 */ /* 0x000e620000008800 */
[----:B------:R-:W-:Y:S01]  /*07e0*/  VOTEU.ALL UP5, P1 ;  /* 0x00000000003f7886 */ /* 0x000fe200008a0000 */
[----:B------:R-:W-:Y:S01]  /*07f0*/  ISETP.NE.AND P1, PT, RZ, UR14, PT ;  /* 0x0000000eff007c0c */ /* 0x000fe2000bf25270 */
[----:B0-----:R-:W-:-:S02]  /*0800*/  @!UP0 ULEA UR7, UR8, UR7, 0x18 ;  /* 0x0000000708078291 */ /* 0x001fc4000f8ec03f */
[----:B------:R-:W-:-:S04]  /*0810*/  @!UP1 UIADD3 UR8, -UR9, 0x100000, URZ ;  /* 0x0010000009089890 */ /* 0x000fc8000fffe13f */
[----:B------:R-:W-:Y:S02]  /*0820*/  @!UP1 USHF.L.U32 UR9, UR8, 0xb, URZ ;  /* 0x0000000b08099899 */ /* 0x000fe4000800063f */
[----:B------:R-:W-:Y:S01]  /*0830*/  @!UP1 USHF.L.U32 UR8, UR8, 0x1, URZ ;  /* 0x0000000108089899 */ /* 0x000fe2000800063f */
[----:B------:R-:W-:Y:S01]  /*0840*/  VOTEU.ALL UP0, P0 ;  /* 0x00000000003f7886 */ /* 0x000fe20000000000 */
[----:B-1----:R-:W-:Y:S01]  /*0850*/  @!UP1 ULEA UR10, UR11, UR10, 0x18 ;  /* 0x0000000a0b0a9291 */ /* 0x002fe2000f8ec03f */
[----:B------:R-:W-:Y:S01]  /*0860*/  VOTEU.ALL UP1, P0 ;  /* 0x00000000003f7886 */ /* 0x000fe20000020000 */
[----:B------:R-:W0:Y:S02]  /*0870*/  FENCE.VIEW.ASYNC.S ;  /* 0x00000000000073c6 */ /* 0x000e240000000000 */
[----:B0-----:R-:W0:Y:S02]  /*0880*/  @!UP0 SYNCS.EXCH.64 URZ, [UR7+0x190], UR4 ;  /* 0x00019004073f85b2 */ /* 0x001e240008000100 */
[----:B------:R1:W0:Y:S01]  /*0890*/  @!UP1 SYNCS.EXCH.64 URZ, [UR7+0x198], UR4 ;  /* 0x00019804073f95b2 */ /* 0x0002220008000100 */
[----:B------:R-:W-:Y:S01]  /*08a0*/  NOP ;  /* 0x0000000000007918 */ /* 0x000fe20000000000 */
[----:B-1----:R-:W-:-:S02]  /*08b0*/  ULDC.64 UR4, c[0x0][0x598] ;  /* 0x0001660000047ab9 */ /* 0x002fc40000000a00 */
[----:B------:R-:W-:Y:S02]  /*08c0*/  ISETP.NE.U32.AND P0, PT, RZ, UR4, PT ;  /* 0x00000004ff007c0c */ /* 0x000fe4000bf05070 */
[----:B------:R1:W0:Y:S02]  /*08d0*/  @!UP2 SYNCS.EXCH.64 URZ, [UR10+0x170], UR8 ;  /* 0x000170080a3fa5b2 */ /* 0x0002240008000100 */
[----:B------:R-:W-:Y:S01]  /*08e0*/  ISETP.NE.AND.EX P0, PT, RZ, UR5, PT, P0 ;  /* 0x00000005ff007c0c */ /* 0x000fe2000bf05300 */
[----:B------:R1:W0:Y:S01]  /*08f0*/  @!UP3 SYNCS.EXCH.64 URZ, [UR10+0x178], UR8 ;  /* 0x000178080a3fb5b2 */ /* 0x0002220008000100 */
[----:B------:R1:W0:Y:S01]  /*0900*/  @!UP4 SYNCS.EXCH.64 URZ, [UR10+0x180], UR8 ;  /* 0x000180080a3fc5b2 */ /* 0x0002220008000100 */
[----:B------:R1:W0:Y:S01]  /*0910*/  @!UP5 SYNCS.EXCH.64 URZ, [UR10+0x188], UR8 ;  /* 0x000188080a3fd5b2 */ /* 0x0002220008000100 */
[----:B------:R-:W-:Y:S01]  /*0920*/  NOP ;  /* 0x0000000000007918 */ /* 0x000fe20000000000 */
[----:B0-----:R-:W-:Y:S08]  /*0930*/  BAR.SYNC.DEFER_BLOCKING 0x0 ;  /* 0x0000000000007b1d */ /* 0x001ff00000010000 */
[----:B-1----:R-:W-:Y:S05]  /*0940*/  @!P0 BRA `(.L_x_4) ;  /* 0x0000000000208947 */ /* 0x002fea0003800000 */
[----:B------:R-:W0:Y:S02]  /*0950*/  LDC.64 R4, c[0x0][0x598] ;  /* 0x00016600ff047b82 */ /* 0x000e240000000a00 */
[----:B0-----:R-:W2:Y:S02]  /*0960*/  LDG.E.64 R4, desc[UR22][R4.64] ;  /* 0x0000001604047981 */ /* 0x001ea4000c1e1b00 */
[----:B--2---:R-:W-:-:S04]  /*0970*/  ISETP.NE.U32.AND P0, PT, R4, RZ, PT ;  /* 0x000000ff0400720c */ /* 0x004fc80003f05070 */
[----:B------:R-:W-:-:S13]  /*0980*/  ISETP.NE.AND.EX P0, PT, R5, RZ, PT, P0 ;  /* 0x000000ff0500720c */ /* 0x000fda0003f05300 */
[----:B------:R-:W-:Y:S05]  /*0990*/  @!P0 BRA `(.L_x_4) ;  /* 0x00000000000c8947 */ /* 0x000fea0003800000 */
[----:B------:R-:W2:Y:S02]  /*09a0*/  LD.E R4, desc[UR22][R4.64] ;  /* 0x0000001604047980 */ /* 0x000ea4000c101900 */
[----:B--2---:R-:W-:Y:S01]  /*09b0*/  R2UR UR25, R4 ;  /* 0x00000000041972ca */ /* 0x004fe200000e0000 */
[----:B------:R-:W-:-:S14]  /*09c0*/  BRA `(.L_x_5) ;  /* 0x0000000000247947 */ /* 0x000fdc0003800000 */
.L_x_4:
[----:B------:R-:W-:Y:S02]  /*09d0*/  ULDC.64 UR4, c[0x0][0x588] ;  /* 0x0001620000047ab9 */ /* 0x000fe40000000a00 */
[----:B------:R-:W-:-:S04]  /*09e0*/  ISETP.NE.U32.AND P0, PT, RZ, UR4, PT ;  /* 0x00000004ff007c0c */ /* 0x000fc8000bf05070 */
[----:B------:R-:W-:-:S13]  /*09f0*/  ISETP.NE.AND.EX P0, PT, RZ, UR5, PT, P0 ;  /* 0x00000005ff007c0c */ /* 0x000fda000bf05300 */
[----:B------:R-:W-:Y:S05]  /*0a00*/  @!P0 BRA `(.L_x_6) ;  /* 0x0000000000108947 */ /* 0x000fea0003800000 */
[----:B------:R-:W0:Y:S02]  /*0a10*/  LDC.64 R4, c[0x0][0x588] ;  /* 0x00016200ff047b82 */ /* 0x000e240000000a00 */
[----:B0-----:R-:W2:Y:S02]  /*0a20*/  LDG.E R4, desc[UR22][R4.64] ;  /* 0x0000001604047981 */ /* 0x001ea4000c1e1900 */
[----:B--2---:R-:W-:Y:S01]  /*0a30*/  R2UR UR25, R4 ;  /* 0x00000000041972ca */ /* 0x004fe200000e0000 */
[----:B------:R-:W-:-:S14]  /*0a40*/  BRA `(.L_x_5) ;  /* 0x0000000000047947 */ /* 0x000fdc0003800000 */
.L_x_6:
[----:B------:R-:W-:-:S05]  /*0a50*/  ULDC UR25, c[0x0][0x580] ;  /* 0x0001600000197ab9 */ /* 0x000fca0000000800 */
.L_x_5:
[----:B------:R-:W-:Y:S02]  /*0a60*/  ULDC.64 UR4, c[0x0][0x5a0] ;  /* 0x0001680000047ab9 */ /* 0x000fe40000000a00 */
[----:B------:R-:W-:-:S04]  /*0a70*/  ISETP.NE.U32.AND P0, PT, RZ, UR4, PT ;  /* 0x00000004ff007c0c */ /* 0x000fc8000bf05070 */
[----:B------:R-:W-:-:S13]  /*0a80*/  ISETP.NE.AND.EX P0, PT, RZ, UR5, PT, P0 ;  /* 0x00000005ff007c0c */ /* 0x000fda000bf05300 */
[----:B------:R-:W-:Y:S05]  /*0a90*/  @!P0 BRA `(.L_x_7) ;  /* 0x0000000000208947 */ /* 0x000fea0003800000 */
        /* <DEDUP_REMOVED lines=8> */
.L_x_7:
        /* <DEDUP_REMOVED lines=8> */
.L_x_9:
[----:B------:R-:W-:-:S05]  /*0ba0*/  ULDC UR26, c[0x0][0x584] ;  /* 0x00016100001a7ab9 */ /* 0x000fca0000000800 */
.L_x_8:
[----:B------:R-:W0:Y:S01]  /*0bb0*/  LDC R0, c[0x0][0x65c] ;  /* 0x00019700ff007b82 */ /* 0x000e220000000800 */
[----:B------:R-:W1:Y:S01]  /*0bc0*/  S2R R12, SR_CTAID.Y ;  /* 0x00000000000c7919 */ /* 0x000e620000002600 */
[----:B------:R-:W-:Y:S01]  /*0bd0*/  IMAD.MOV.U32 R5, RZ, RZ, RZ ;  /* 0x000000ffff057224 */ /* 0x000fe200078e00ff */
[----:B------:R-:W-:Y:S01]  /*0be0*/  UISETP.NE.AND UP0, UPT, UR14, 0x2, UPT ;  /* 0x000000020e00788c */ /* 0x000fe2000bf05270 */
[----:B------:R-:W2:Y:S01]  /*0bf0*/  S2R R4, SR_CTAID.X ;  /* 0x0000000000047919 */ /* 0x000ea20000002500 */
[----:B------:R-:W-:Y:S01]  /*0c00*/  ULDC UR7, c[0x0][0x28c] ;  /* 0x0000a30000077ab9 */ /* 0x000fe20000000800 */
[----:B------:R-:W-:Y:S01]  /*0c10*/  UMOV UR5, URZ ;  /* 0x0000003f00057c82 */ /* 0x000fe20008000000 */
[----:B------:R-:W-:Y:S02]  /*0c20*/  UIADD3 UR7, UR7, 0x1f, URZ ;  /* 0x0000001f07077890 */ /* 0x000fe4000fffe03f */
[----:B------:R-:W-:Y:S01]  /*0c30*/  PLOP3.LUT P0, PT, PT, PT, UP0, 0x80, 0x0 ;  /* 0x000000000000781c */ /* 0x000fe20003f0f008 */
[----:B------:R-:W-:Y:S01]  /*0c40*/  UMOV UR4, URZ ;  /* 0x0000003f00047c82 */ /* 0x000fe20008000000 */
[----:B------:R-:W-:Y:S01]  /*0c50*/  ULDC.64 UR18, c[0x0][0x650] ;  /* 0x0001940000127ab9 */ /* 0x000fe20000000a00 */
[----:B------:R-:W-:-:S04]  /*0c60*/  USHF.R.S32.HI UR10, URZ, 0x1f, UR7 ;  /* 0x0000001f3f0a7899 */ /* 0x000fc80008011407 */
[----:B------:R-:W-:-:S04]  /*0c70*/  ULEA.HI UR10, UR10, UR7, URZ, 0x5 ;  /* 0x000000070a0a7291 */ /* 0x000fc8000f8f283f */
[----:B------:R-:W-:Y:S01]  /*0c80*/  USHF.R.S32.HI UR14, URZ, 0x5, UR10 ;  /* 0x000000053f0e7899 */ /* 0x000fe2000801140a */
[----:B0-----:R-:W-:-:S13]  /*0c90*/  ISETP.NE.AND P2, PT, R0, 0x1, PT ;  /* 0x000000010000780c */ /* 0x001fda0003f45270 */
[----:B------:R-:W2:Y:S01]  /*0ca0*/  @P2 LDC R9, c[0x0][0x10] ;  /* 0x00000400ff092b82 */ /* 0x000ea20000000800 */
[----:B-1----:R-:W-:Y:S02]  /*0cb0*/  @P2 IMAD.MOV.U32 R6, RZ, RZ, R12 ;  /* 0x000000ffff062224 */ /* 0x002fe400078e000c */
[----:B------:R-:W-:-:S05]  /*0cc0*/  @P2 IMAD.MOV.U32 R7, RZ, RZ, RZ ;  /* 0x000000ffff072224 */ /* 0x000fca00078e00ff */
[----:B------:R-:W0:Y:S01]  /*0cd0*/  @!P2 LDC R11, c[0x0][0xc] ;  /* 0x00000300ff0bab82 */ /* 0x000e220000000800 */
[----:B------:R-:W-:Y:S01]  /*0ce0*/  ULDC UR8, c[0x0][0xc] ;  /* 0x0000030000087ab9 */ /* 0x000fe20000000800 */
[----:B------:R-:W-:Y:S01]  /*0cf0*/  ULDC UR9, c[0x0][0x10] ;  /* 0x0000040000097ab9 */ /* 0x000fe20000000800 */
[----:B------:R-:W-:Y:S01]  /*0d00*/  ULDC UR7, c[0x0][0x14] ;  /* 0x0000050000077ab9 */ /* 0x000fe20000000800 */
[----:B------:R-:W-:-:S04]  /*0d10*/  UIMAD.WIDE.U32 UR8, UR8, UR9, URZ ;  /* 0x00000009080872a5 */ /* 0x000fc8000f8e003f */
[----:B------:R-:W-:Y:S02]  /*0d20*/  UIMAD.WIDE.U32 UR20, UR8, UR7, URZ ;  /* 0x00000007081472a5 */ /* 0x000fe4000f8e003f */
[----:B------:R-:W-:-:S04]  /*0d30*/  UIMAD UR15, UR9, UR7, URZ ;  /* 0x00000007090f72a4 */ /* 0x000fc8000f8e023f */
[----:B------:R-:W-:Y:S01]  /*0d40*/  UIADD3 UR15, UR21, UR15, URZ ;  /* 0x0000000f150f7290 */ /* 0x000fe2000fffe03f */
[----:B--2---:R-:W-:-:S04]  /*0d50*/  @P2 IMAD.WIDE.U32 R8, R4, R9, R6 ;  /* 0x0000000904082225 */ /* 0x004fc800078e0006 */
[----:B------:R-:W-:Y:S02]  /*0d60*/  @P2 IMAD.MOV.U32 R13, RZ, RZ, R8 ;  /* 0x000000ffff0d2224 */ /* 0x000fe400078e0008 */
[----:B0-----:R-:W-:-:S04]  /*0d70*/  @!P2 IMAD.WIDE.U32 R6, R11, R12, R4 ;  /* 0x0000000c0b06a225 */ /* 0x001fc800078e0004 */
[----:B------:R-:W-:Y:S02]  /*0d80*/  @P2 IMAD.MOV.U32 R11, RZ, RZ, RZ ;  /* 0x000000ffff0b2224 */ /* 0x000fe400078e00ff */
[----:B------:R-:W-:Y:S02]  /*0d90*/  @!P2 IMAD.MOV.U32 R13, RZ, RZ, R6 ;  /* 0x000000ffff0da224 */ /* 0x000fe400078e0006 */
[----:B------:R-:W-:Y:S02]  /*0da0*/  @P2 IMAD.IADD R10, R9, 0x1, R11 ;  /* 0x00000001090a2824 */ /* 0x000fe400078e020b */
[----:B------:R-:W-:Y:S01]  /*0db0*/  @!P2 IMAD.MOV.U32 R10, RZ, RZ, R7 ;  /* 0x000000ffff0aa224 */ /* 0x000fe200078e0007 */
[----:B------:R0:W-:Y:S01]  /*0dc0*/  STL [R1+0x80], R13 ;  /* 0x0000800d01007387 */ /* 0x0001e20000100800 */
[----:B------:R-:W-:Y:S02]  /*0dd0*/  IMAD.MOV.U32 R18, RZ, RZ, R13 ;  /* 0x000000ffff127224 */ /* 0x000fe400078e000d */
[----:B------:R-:W-:Y:S01]  /*0de0*/  IMAD.MOV.U32 R19, RZ, RZ, R10 ;  /* 0x000000ffff137224 */ /* 0x000fe200078e000a */
[----:B------:R0:W-:Y:S01]  /*0df0*/  STL [R1+0x7c], R10 ;  /* 0x00007c0a01007387 */ /* 0x0001e20000100800 */
[----:B------:R-:W-:Y:S05]  /*0e00*/  @P0 BRA `(.L_x_10) ;  /* 0x0000000000280947 */ /* 0x000fea0003800000 */
[----:B------:R-:W-:Y:S01]  /*0e10*/  IADD3 R18, P0, R18, UR20, RZ ;  /* 0x0000001412127c10 */ /* 0x000fe2000ff1e0ff */
[----:B------:R-:W-:Y:S02]  /*0e20*/  UISETP.GE.U32.AND UP0, UPT, UR14, 0x16, UPT ;  /* 0x000000160e00788c */ /* 0x000fe4000bf06070 */
[----:B------:R-:W-:Y:S01]  /*0e30*/  UIMAD.WIDE.U32 UR4, UR14, -0x45d1745d, URZ ;  /* 0xba2e8ba30e0478a5 */ /* 0x000fe2000f8e003f */
[----:B------:R-:W-:Y:S01]  /*0e40*/  IADD3.X R19, R19, UR15, RZ, P0, !PT ;  /* 0x0000000f13137c10 */ /* 0x000fe200087fe4ff */
[----:B------:R1:W-:Y:S02]  /*0e50*/  STL [R1+0x80], R18 ;  /* 0x0000801201007387 */ /* 0x0003e40000100800 */
[----:B------:R-:W-:Y:S02]  /*0e60*/  USHF.R.U32.HI UR5, URZ, 0x4, UR5 ;  /* 0x000000043f057899 */ /* 0x000fe40008011605 */
[----:B------:R1:W-:Y:S01]  /*0e70*/  STL [R1+0x7c], R19 ;  /* 0x00007c1301007387 */ /* 0x0003e20000100800 */
[----:B------:R-:W-:-:S02]  /*0e80*/  UMOV UR4, URZ ;  /* 0x0000003f00047c82 */ /* 0x000fc40008000000 */
[----:B------:R-:W-:Y:S02]  /*0e90*/  @UP0 ULOP3.LUT UR4, UR5, 0x1, URZ, 0xc0, !UPT ;  /* 0x0000000105040892 */ /* 0x000fe4000f8ec03f */
[----:B------:R-:W-:-:S12]  /*0ea0*/  UIMAD UR5, UR5, -0x16, UR14 ;  /* 0xffffffea050578a4 */ /* 0x000fd8000f8e020e */
.L_x_10:
[----:B------:R-:W-:Y:S01]  /*0eb0*/  IMAD.MOV.U32 R8, RZ, RZ, -0x1 ;  /* 0xffffffffff087424 */ /* 0x000fe200078e00ff */
[----:B------:R-:W-:Y:S01]  /*0ec0*/  ISETP.GE.U32.AND P0, PT, R18, UR18, PT ;  /* 0x0000001212007c0c */ /* 0x000fe2000bf06070 */
[----:B------:R-:W-:Y:S01]  /*0ed0*/  IMAD.MOV.U32 R6, RZ, RZ, -0x1 ;  /* 0xffffffffff067424 */ /* 0x000fe200078e00ff */
[----:B------:R-:W-:Y:S01]  /*0ee0*/  PRMT R0, RZ, 0x7610, R0 ;  /* 0x00007610ff007816 */ /* 0x000fe20000000000 */
[----:B------:R-:W-:Y:S01]  /*0ef0*/  IMAD.MOV.U32 R7, RZ, RZ, -0x1 ;  /* 0xffffffffff077424 */ /* 0x000fe200078e00ff */
[----:B------:R2:W-:Y:S01]  /*0f00*/  STL [R1+0x84], R8 ;  /* 0x0000840801007387 */ /* 0x0005e20000100800 */
[----:B------:R-:W-:-:S03]  /*0f10*/  ISETP.GE.U32.AND.EX P0, PT, R19, UR19, PT, P0 ;  /* 0x0000001313007c0c */ /* 0x000fc6000bf06100 */
[----:B------:R2:W-:Y:S04]  /*0f20*/  STL [R1+0x78], R6 ;  /* 0x0000780601007387 */ /* 0x0005e80000100800 */
[----:B------:R2:W-:Y:S06]  /*0f30*/  STL [R1+0x88], R7 ;  /* 0x0000880701007387 */ /* 0x0005ec0000100800 */
[----:B------:R-:W-:Y:S05]  /*0f40*/  @P0 BRA `(.L_x_11) ;  /* 0x0000000400680947 */ /* 0x000fea0003800000 */
[----:B------:R-:W3:Y:S01]  /*0f50*/  LDC.64 R14, c[0x0][0x628] ;  /* 0x00018a00ff0e7b82 */ /* 0x000ee20000000a00 */
[----:B--2---:R-:W-:Y:S02]  /*0f60*/  IMAD.MOV.U32 R6, RZ, RZ, R18 ;  /* 0x000000ffff067224 */ /* 0x004fe400078e0012 */
[----:B------:R-:W-:-:S05]  /*0f70*/  IMAD.MOV.U32 R7, RZ, RZ, R19 ;  /* 0x000000ffff077224 */ /* 0x000fca00078e0013 */
[----:B------:R-:W2:Y:S08]  /*0f80*/  LDC R0, c[0x0][0x630] ;  /* 0x00018c00ff007b82 */ /* 0x000eb00000000800 */
[----:B------:R-:W4:Y:S01]  /*0f90*/  LDC.64 R16, c[0x0][0x620] ;  /* 0x00018800ff107b82 */ /* 0x000f220000000a00 */
[----:B---3--:R-:W-:-:S04]  /*0fa0*/  ISETP.NE.U32.AND P0, PT, R14, RZ, PT ;  /* 0x000000ff0e00720c */ /* 0x008fc80003f05070 */
[----:B------:R-:W-:-:S13]  /*0fb0*/  ISETP.NE.AND.EX P0, PT, R15, RZ, PT, P0 ;  /* 0x000000ff0f00720c */ /* 0x000fda0003f05300 */
[----:B--2-4-:R-:W-:Y:S05]  /*0fc0*/  @!P0 BRA `(.L_x_12) ;  /* 0x0000000000288947 */ /* 0x014fea0003800000 */
[----:B------:R-:W2:Y:S02]  /*0fd0*/  LDC R11, c[0x0][0x634] ;  /* 0x00018d00ff0b7b82 */ /* 0x000ea40000000800 */
[----:B--2---:R-:W-:-:S05]  /*0fe0*/  IADD3 R11, P0, R18, R11, RZ ;  /* 0x0000000b120b7210 */ /* 0x004fca0007f1e0ff */
[----:B0-----:R-:W-:-:S04]  /*0ff0*/  IMAD.X R13, RZ, RZ, R19, P0 ;  /* 0x000000ffff0d7224 */ /* 0x001fc800000e0613 */
[----:B------:R-:W-:-:S04]  /*1000*/  IMAD.WIDE.U32 R6, R13, R14, RZ ;  /* 0x0000000e0d067225 */ /* 0x000fc800078e00ff */
[----:B------:R-:W-:-:S04]  /*1010*/  IMAD.WIDE.U32 R8, P0, R11, R15, R6 ;  /* 0x0000000f0b087225 */ /* 0x000fc80007800006 */
[----:B------:R-:W-:-:S04]  /*1020*/  IMAD.WIDE.U32 R6, R11, R14, RZ ;  /* 0x0000000e0b067225 */ /* 0x000fc800078e00ff */
[----:B------:R-:W-:Y:S01]  /*1030*/  IMAD.X R11, RZ, RZ, RZ, P0 ;  /* 0x000000ffff0b7224 */ /* 0x000fe200000e06ff */
[----:B------:R-:W-:Y:S01]  /*1040*/  IADD3 RZ, P0, R7, R8, RZ ;  /* 0x0000000807ff7210 */ /* 0x000fe20007f1e0ff */
[----:B------:R-:W-:-:S04]  /*1050*/  IMAD.MOV.U32 R10, RZ, RZ, R9 ;  /* 0x000000ffff0a7224 */ /* 0x000fc800078e0009 */
[----:B------:R-:W-:-:S08]  /*1060*/  IMAD.WIDE.U32.X R6, R13, R15, R10, P0 ;  /* 0x0000000f0d067225 */ /* 0x000fd000000e040a */
.L_x_12:
[-CC-:B------:R-:W-:Y:S01]  /*1070*/  SHF.R.U64 R25, R6, R0.reuse, R7.reuse ;  /* 0x0000000006197219 */ /* 0x180fe20000001207 */
[----:B0-----:R-:W0:Y:S01]  /*1080*/  LDC R10, c[0x0][0x618] ;  /* 0x00018600ff0a7b82 */ /* 0x001e220000000800 */
[----:B------:R-:W-:Y:S01]  /*1090*/  SHF.R.U32.HI R5, RZ, R0, R7 ;  /* 0x00000000ff057219 */ /* 0x000fe20000011607 */
[----:B------:R-:W-:Y:S01]  /*10a0*/  IMAD.MOV.U32 R6, RZ, RZ, R18 ;  /* 0x000000ffff067224 */ /* 0x000fe200078e0012 */
[----:B------:R-:W-:Y:S01]  /*10b0*/  IADD3 R9, P0, RZ, -R25, RZ ;  /* 0x80000019ff097210 */ /* 0x000fe20007f1e0ff */
[----:B------:R-:W-:Y:S01]  /*10c0*/  IMAD.MOV.U32 R7, RZ, RZ, R19 ;  /* 0x000000ffff077224 */ /* 0x000fe200078e0013 */
[----:B------:R-:W-:Y:S01]  /*10d0*/  I2FP.F32.U32 R0, R4 ;  /* 0x0000000400007245 */ /* 0x000fe20000201000 */
[----:B------:R-:W-:Y:S02]  /*10e0*/  ULDC UR7, c[0x0][0x150] ;  /* 0x0000540000077ab9 */ /* 0x000fe40000000800 */
[----:B------:R-:W2:Y:S01]  /*10f0*/  LDC.64 R22, c[0x0][0x640] ;  /* 0x00019000ff167b82 */ /* 0x000ea20000000a00 */
[----:B------:R-:W-:-:S02]  /*1100*/  IMAD.X R11, RZ, RZ, ~R5, P0 ;  /* 0x000000ffff0b7224 */ /* 0x000fc400000e0e05 */
[----:B------:R-:W-:Y:S01]  /*1110*/  FMUL R0, R0, UR7 ;  /* 0x0000000700007c20 */ /* 0x000fe20008400000 */
[----:B------:R-:W-:Y:S01]  /*1120*/  IMAD.WIDE.U32 R6, R9, R16, R6 ;  /* 0x0000001009067225 */ /* 0x000fe200078e0006 */
[----:B------:R-:W-:-:S03]  /*1130*/  ULDC UR7, c[0x0][0x154] ;  /* 0x0000550000077ab9 */ /* 0x000fc60000000800 */
[----:B------:R-:W-:Y:S01]  /*1140*/  IMAD R8, R11, R16, RZ ;  /* 0x000000100b087224 */ /* 0x000fe200078e02ff */
[----:B------:R-:W3:Y:S01]  /*1150*/  LDC R5, c[0x0][0x144] ;  /* 0x00005100ff057b82 */ /* 0x000ee20000000800 */
[----:B------:R-:W4:Y:S02]  /*1160*/  F2I.U32.TRUNC.NTZ R0, R0 ;  /* 0x0000000000007305 */ /* 0x000f24000020f000 */
[----:B------:R-:W-:-:S04]  /*1170*/  IMAD R9, R9, R17, R8 ;  /* 0x0000001109097224 */ /* 0x000fc800078e0208 */
[----:B------:R-:W-:Y:S01]  /*1180*/  IMAD.IADD R7, R7, 0x1, R9 ;  /* 0x0000000107077824 */ /* 0x000fe200078e0209 */
[----:B------:R-:W5:Y:S01]  /*1190*/  LDC R16, c[0x0][0x608] ;  /* 0x00018200ff107b82 */ /* 0x000f620000000800 */
[----:B------:R-:W-:-:S03]  /*11a0*/  IMAD.MOV.U32 R9, RZ, RZ, -0x1 ;  /* 0xffffffffff097424 */ /* 0x000fc600078e00ff */
[--C-:B0-----:R-:W-:Y:S02]  /*11b0*/  SHF.R.U64 R14, R6, R10, R7.reuse ;  /* 0x0000000a060e7219 */ /* 0x101fe40000001207 */
[----:B------:R-:W-:Y:S02]  /*11c0*/  I2FP.F32.U32 R6, R12 ;  /* 0x0000000c00067245 */ /* 0x000fe40000201000 */
[----:B------:R-:W0:Y:S01]  /*11d0*/  LDC R20, c[0x0][0x658] ;  /* 0x00019600ff147b82 */ /* 0x000e220000000800 */
[----:B--2---:R-:W-:Y:S01]  /*11e0*/  ISETP.NE.U32.AND P0, PT, R22, RZ, PT ;  /* 0x000000ff1600720c */ /* 0x004fe20003f05070 */
[----:B----4-:R-:W-:Y:S02]  /*11f0*/  IMAD.MOV R8, RZ, RZ, -R0 ;  /* 0x000000ffff087224 */ /* 0x010fe400078e0a00 */
[----:B------:R-:W-:Y:S01]  /*1200*/  FMUL R6, R6, UR7 ;  /* 0x0000000706067c20 */ /* 0x000fe20008400000 */
[----:B------:R-:W-:Y:S02]  /*1210*/  SHF.R.U32.HI R7, RZ, R10, R7 ;  /* 0x0000000aff077219 */ /* 0x000fe40000011607 */
[----:B------:R-:W-:Y:S01]  /*1220*/  ISETP.NE.AND.EX P0, PT, R23, RZ, PT, P0 ;  /* 0x000000ff1700720c */ /* 0x000fe20003f05300 */
[----:B------:R2:W4:Y:S01]  /*1230*/  F2I.U32.TRUNC.NTZ R13, R6 ;  /* 0x00000006000d7305 */ /* 0x000522000020f000 */
[----:B------:R-:W2:Y:S01]  /*1240*/  LDC R15, c[0x0][0x148] ;  /* 0x00005200ff0f7b82 */ /* 0x000ea20000000800 */
[----:B---3--:R-:W-:-:S07]  /*1250*/  IMAD R0, R5, R8, R4 ;  /* 0x0000000805007224 */ /* 0x008fce00078e0204 */
[----:B-1----:R-:W1:Y:S01]  /*1260*/  LDC R18, c[0x0][0x600] ;  /* 0x00018000ff127b82 */ /* 0x002e620000000800 */
[-CC-:B-----5:R-:W-:Y:S02]  /*1270*/  SHF.R.U64 R26, R14, R16.reuse, R7.reuse ;  /* 0x000000100e1a7219 */ /* 0x1a0fe40000001207 */
[----:B------:R-:W-:Y:S01]  /*1280*/  SHF.R.U32.HI R5, RZ, R16, R7 ;  /* 0x00000010ff057219 */ /* 0x000fe20000011607 */
[----:B------:R-:W-:-:S04]  /*1290*/  IMAD.MOV.U32 R7, RZ, RZ, 0x1 ;  /* 0x00000001ff077424 */ /* 0x000fc800078e00ff */
[----:B------:R-:W3:Y:S01]  /*12a0*/  LDC R19, c[0x0][0x648] ;  /* 0x00019200ff137b82 */ /* 0x000ee20000000800 */
[-C--:B0-----:R-:W-:Y:S02]  /*12b0*/  SHF.L.U32 R4, R9, R20.reuse, RZ ;  /* 0x0000001409047219 */ /* 0x081fe400000006ff */
[--C-:B------:R-:W-:Y:S02]  /*12c0*/  SHF.R.U64 R16, R26, R20, R5.reuse ;  /* 0x000000141a107219 */ /* 0x100fe40000001205 */
[----:B------:R-:W-:Y:S02]  /*12d0*/  LOP3.LUT R11, RZ, R4, RZ, 0x33, !PT ;  /* 0x00000004ff0b7212 */ /* 0x000fe400078e33ff */
[-C--:B------:R-:W-:Y:S01]  /*12e0*/  SHF.R.U32.HI R5, RZ, R20.reuse, R5 ;  /* 0x00000014ff057219 */ /* 0x080fe20000011605 */
[----:B------:R-:W0:Y:S01]  /*12f0*/  LDC R21, c[0x0][0x638] ;  /* 0x00018e00ff157b82 */ /* 0x000e220000000800 */
[----:B------:R-:W-:Y:S01]  /*1300*/  SHF.L.U32 R10, R7, R20, RZ ;  /* 0x00000014070a7219 */ /* 0x000fe200000006ff */
[----:B------:R-:W-:-:S06]  /*1310*/  IMAD.MOV.U32 R4, RZ, RZ, R16 ;  /* 0x000000ffff047224 */ /* 0x000fcc00078e0010 */
[----:B------:R-:W0:Y:S01]  /*1320*/  LDC R24, c[0x0][0x610] ;  /* 0x00018400ff187b82 */ /* 0x000e220000000800 */
[----:B--2-4-:R-:W-:Y:S05]  /*1330*/  @!P0 BRA `(.L_x_13) ;  /* 0x0000000000288947 */ /* 0x014fea0003800000 */
[----:B------:R-:W2:Y:S02]  /*1340*/  LDC R9, c[0x0][0x64c] ;  /* 0x00019300ff097b82 */ /* 0x000ea40000000800 */
[----:B--2---:R-:W-:-:S05]  /*1350*/  IADD3 R9, P0, R16, R9, RZ ;  /* 0x0000000910097210 */ /* 0x004fca0007f1e0ff */
[----:B------:R-:W-:-:S04]  /*1360*/  IMAD.X R17, RZ, RZ, R5, P0 ;  /* 0x000000ffff117224 */ /* 0x000fc800000e0605 */
[----:B------:R-:W-:-:S04]  /*1370*/  IMAD.WIDE.U32 R4, R17, R22, RZ ;  /* 0x0000001611047225 */ /* 0x000fc800078e00ff */
[----:B------:R-:W-:-:S04]  /*1380*/  IMAD.WIDE.U32 R6, P0, R9, R23, R4 ;  /* 0x0000001709067225 */ /* 0x000fc80007800004 */
[----:B------:R-:W-:-:S04]  /*1390*/  IMAD.WIDE.U32 R4, R9, R22, RZ ;  /* 0x0000001609047225 */ /* 0x000fc800078e00ff */
[----:B------:R-:W-:Y:S01]  /*13a0*/  IMAD.X R9, RZ, RZ, RZ, P0 ;  /* 0x000000ffff097224 */ /* 0x000fe200000e06ff */
[----:B------:R-:W-:Y:S01]  /*13b0*/  IADD3 RZ, P0, R5, R6, RZ ;  /* 0x0000000605ff7210 */ /* 0x000fe20007f1e0ff */
[----:B------:R-:W-:-:S04]  /*13c0*/  IMAD.MOV.U32 R8, RZ, RZ, R7 ;  /* 0x000000ffff087224 */ /* 0x000fc800078e0007 */
[----:B------:R-:W-:-:S08]  /*13d0*/  IMAD.WIDE.U32.X R4, R17, R23, R8, P0 ;  /* 0x0000001711047225 */ /* 0x000fd000000e0408 */
.L_x_13:
[----:B---3--:R-:W-:Y:S01]  /*13e0*/  SHF.R.U64 R4, R4, R19, R5 ;  /* 0x0000001304047219 */ /* 0x008fe20000001205 */
[----:B-1----:R-:W-:Y:S01]  /*13f0*/  VIADD R5, R18, 0xffffffff ;  /* 0xffffffff12057836 */ /* 0x002fe20000000000 */
[----:B------:R-:W-:Y:S01]  /*1400*/  LOP3.LUT R11, R26, R11, RZ, 0xc0, !PT ;  /* 0x0000000b1a0b7212 */ /* 0x000fe200078ec0ff */
[----:B------:R-:W-:Y:S02]  /*1410*/  IMAD.MOV R13, RZ, RZ, -R13 ;  /* 0x000000ffff0d7224 */ /* 0x000fe400078e0a0d */
[----:B------:R-:W-:Y:S01]  /*1420*/  IMAD.MOV R6, RZ, RZ, -R4 ;  /* 0x000000ffff067224 */ /* 0x000fe200078e0a04 */
[----:B------:R-:W-:Y:S01]  /*1430*/  LOP3.LUT R14, R14, R5, RZ, 0xc0, !PT ;  /* 0x000000050e0e7212 */ /* 0x000fe200078ec0ff */
[----:B------:R-:W-:Y:S02]  /*1440*/  @P2 IMAD R0, R15, R13, R12 ;  /* 0x0000000d0f002224 */ /* 0x000fe400078e020c */
[----:B------:R-:W-:Y:S02]  /*1450*/  IMAD R11, R10, R4, R11 ;  /* 0x000000040a0b7224 */ /* 0x000fe400078e020b */
[----:B0-----:R-:W-:-:S02]  /*1460*/  IMAD R5, R6, R21, R16 ;  /* 0x0000001506057224 */ /* 0x001fc400078e0210 */
[----:B------:R-:W-:Y:S02]  /*1470*/  IMAD R4, R11, R24, R0 ;  /* 0x000000180b047224 */ /* 0x000fe400078e0200 */
[----:B------:R-:W-:Y:S02]  /*1480*/  IMAD R5, R5, R18, R14 ;  /* 0x0000001205057224 */ /* 0x000fe400078e020e */
[----:B------:R-:W-:-:S03]  /*1490*/  IMAD.MOV.U32 R0, RZ, RZ, 0x1 ;  /* 0x00000001ff007424 */ /* 0x000fc600078e00ff */
[----:B------:R-:W-:Y:S02]  /*14a0*/  SEL R6, R5, R4, !P2 ;  /* 0x0000000405067207 */ /* 0x000fe40005000000 */
[----:B------:R-:W-:-:S03]  /*14b0*/  SEL R4, R4, R5, !P2 ;  /* 0x0000000504047207 */ /* 0x000fc60005000000 */
[----:B------:R3:W-:Y:S04]  /*14c0*/  STL [R1+0x88], R6 ;  /* 0x0000880601007387 */ /* 0x0007e80000100800 */
[----:B------:R3:W-:Y:S04]  /*14d0*/  STL [R1+0x78], R25 ;  /* 0x0000781901007387 */ /* 0x0007e80000100800 */
[----:B------:R3:W-:Y:S02]  /*14e0*/  STL [R1+0x84], R4 ;  /* 0x0000840401007387 */ /* 0x0007e40000100800 */
.L_x_11:
[----:B------:R-:W-:Y:S05]  /*14f0*/  @!P1 BRA `(.L_x_14) ;  /* 0x000000d8009c9947 */ /* 0x000fea0003800000 */
[----:B------:R-:W-:-:S06]  /*1500*/  UISETP.GT.U32.AND UP0, UPT, UR12, 0x1, UPT ;  /* 0x000000010c00788c */ /* 0x000fcc000bf04070 */
[----:B------:R-:W-:-:S13]  /*1510*/  PLOP3.LUT P0, PT, PT, PT, UP0, 0x80, 0x0 ;  /* 0x000000000000781c */ /* 0x000fda0003f0f008 */
[----:B------:R-:W-:Y:S05]  /*1520*/  @P0 EXIT ;  /* 0x000000000000094d */ /* 0x000fea0003800000 */
.L_x_15:
[----:B------:R-:W-:-:S08]  /*1530*/  NOP ;  /* 0x0000000000007918 */ /* 0x000fd00000000000 */
[----:B------:R-:W4:Y:S02]  /*1540*/  USETMAXREG.TRY_ALLOC.CTAPOOL UP0, 0xe8 ;  /* 0x000000e8000079c8 */ /* 0x000f240008000600 */
[----:B----4-:R-:W-:-:S13]  /*1550*/  PLOP3.LUT P0, PT, PT, PT, UP0, 0x80, 0x0 ;  /* 0x000000000000781c */ /* 0x010fda0003f0f008 */
[----:B------:R-:W-:Y:S05]  /*1560*/  @!P0 BRA `(.L_x_15) ;  /* 0xfffffffc00f08947 */ /* 0x000fea000383ffff */
[----:B------:R-:W-:-:S13]  /*1570*/  LOP3.LUT P0, RZ, R0, 0xff, RZ, 0xc0, !PT ;  /* 0x000000ff00ff7812 */ /* 0x000fda000780c0ff */
[----:B------:R-:W-:Y:S05]  /*1580*/  @!P0 EXIT ;  /* 0x000000000000894d */ /* 0x000fea0003800000 */
[----:B------:R-:W4:Y:S01]  /*1590*/  S2UR UR6, SR_CgaCtaId ;  /* 0x00000000000679c3 */ /* 0x000f220000008800 */
[----:B------:R-:W-:Y:S01]  /*15a0*/  SHF.R.S32.HI R0, RZ, 0x1f, R3 ;  /* 0x0000001fff007819 */ /* 0x000fe20000011403 */
[----:B------:R-:W-:Y:S01]  /*15b0*/  UIADD3 UR7, UR17, -0x1, URZ ;  /* 0xffffffff11077890 */ /* 0x000fe2000fffe03f */
[----:B------:R-:W-:Y:S02]  /*15c0*/  UMOV UR12, 0x400 ;  /* 0x00000400000c7882 */ /* 0x000fe40000000000 */
[CC--:B------:R-:W-:Y:S01]  /*15d0*/  LEA.HI R2, R0.reuse, R3.reuse, RZ, 0x2 ;  /* 0x0000000300027211 */ /* 0x0c0fe200078f10ff */
[----:B------:R-:W-:Y:S01]  /*15e0*/  UISETP.LT.AND UP0, UPT, UR14, 0x1, UPT ;  /* 0x000000010e00788c */ /* 0x000fe2000bf01270 */
[----:B------:R-:W-:Y:S01]  /*15f0*/  LEA.HI R0, R0, R3, RZ, 0x5 ;  /* 0x0000000300007211 */ /* 0x000fe200078f28ff */
[----:B------:R-:W-:Y:S01]  /*1600*/  ULOP3.LUT UR27, UR13, 0x1, URZ, 0xfc, !UPT ;  /* 0x000000010d1b7892 */ /* 0x000fe2000f8efc3f */
[--C-:B---3--:R-:W-:Y:S01]  /*1610*/  SHF.R.S32.HI R4, RZ, 0x2, R2.reuse ;  /* 0x00000002ff047819 */ /* 0x108fe20000011402 */
[----:B------:R-:W-:Y:S01]  /*1620*/  USEL UR16, UR14, 0x1, UP0 ;  /* 0x000000010e107887 */ /* 0x000fe20008000000 */
[----:B------:R-:W-:Y:S01]  /*1630*/  SHF.R.S32.HI R5, RZ, 0x1f, R2 ;  /* 0x0000001fff057819 */ /* 0x000fe20000011402 */
[----:B------:R-:W-:-:S02]  /*1640*/  UISETP.NE.AND UP0, UPT, UR7, URZ, UPT ;  /* 0x0000003f0700728c */ /* 0x000fc4000bf05270 */
[----:B------:R-:W-:Y:S01]  /*1650*/  USHF.L.U32 UR28, UR14, 0x1, URZ ;  /* 0x000000010e1c7899 */ /* 0x000fe2000800063f */
[----:B------:R-:W-:Y:S01]  /*1660*/  LEA.HI R5, R5, R4, RZ, 0x3 ;  /* 0x0000000405057211 */ /* 0x000fe200078f18ff */
[----:B------:R-:W-:Y:S02]  /*1670*/  UIADD3 UR16, -UR16, UR14, URZ ;  /* 0x0000000e10107290 */ /* 0x000fe4000fffe13f */
[----:B------:R-:W-:Y:S01]  /*1680*/  USEL UR30, URZ, 0x1, UP0 ;  /* 0x000000013f1e7887 */ /* 0x000fe20008000000 */
[----:B------:R-:W-:Y:S01]  /*1690*/  LOP3.LUT R5, R5, 0xfffffff8, RZ, 0xc0, !PT ;  /* 0xfffffff805057812 */ /* 0x000fe200078ec0ff */
[----:B----4-:R-:W-:-:S04]  /*16a0*/  ULEA UR12, UR6, UR12, 0x18 ;  /* 0x0000000c060c7291 */ /* 0x010fc8000f8ec03f */
[----:B------:R-:W-:Y:S01]  /*16b0*/  IMAD.IADD R2, R4, 0x1, -R5 ;  /* 0x0000000104027824 */ /* 0x000fe200078e0a05 */
[----:B------:R-:W-:Y:S01]  /*16c0*/  USHF.L.U32 UR6, UR7, 0x3, URZ ;  /* 0x0000000307067899 */ /* 0x000fe2000800063f */
[----:B------:R-:W-:Y:S01]  /*16d0*/  SHF.R.S32.HI R5, RZ, 0x5, R0 ;  /* 0x00000005ff057819 */ /* 0x000fe20000011400 */
[----:B------:R-:W-:Y:S02]  /*16e0*/  UIADD3 UR29, UR12, 0x170, URZ ;  /* 0x000001700c1d7890 */ /* 0x000fe4000fffe03f */
[----:B------:R-:W-:Y:S01]  /*16f0*/  ULOP3.LUT UR6, UR6, 0x8, URZ, 0xc0, !UPT ;  /* 0x0000000806067892 */ /* 0x000fe2000f8ec03f */
[--C-:B------:R-:W-:Y:S01]  /*1700*/  SHF.R.S32.HI R3, RZ, 0x1f, R2.reuse ;  /* 0x0000001fff037819 */ /* 0x100fe20000011402 */
[C-C-:B------:R-:W-:Y:S01]  /*1710*/  IMAD R0, R5.reuse, -0x10, -R2.reuse ;  /* 0xfffffff005007824 */ /* 0x140fe200078e0a02 */
[----:B------:R-:W-:Y:S02]  /*1720*/  ULEA UR17, UR17, UR29, 0x3 ;  /* 0x0000001d11117291 */ /* 0x000fe4000f8e183f */
[----:B------:R-:W-:Y:S01]  /*1730*/  ULOP3.LUT UR31, UR6, 0x8, URZ, 0x3c, !UPT ;  /* 0x00000008061f7892 */ /* 0x000fe2000f8e3c3f */
[----:B------:R-:W-:Y:S01]  /*1740*/  IMAD.WIDE R2, R5, 0x10, R2 ;  /* 0x0000001005027825 */ /* 0x000fe200078e0202 */
[----:B------:R-:W-:-:S03]  /*1750*/  ULOP3.LUT UR18, UR6, 0x18, URZ, 0x3c, !UPT ;  /* 0x0000001806127892 */ /* 0x000fc6000f8e3c3f */
[----:B------:R-:W-:Y:S02]  /*1760*/  ULDC UR6, c[0x0][0x284] ;  /* 0x0000a10000067ab9 */ /* 0x000fe40000000800 */
[----:B------:R-:W-:-:S05]  /*1770*/  VIADD R0, R0, UR6 ;  /* 0x0000000600007c36 */ /* 0x000fca0008000000 */
[----:B------:R3:W-:Y:S04]  /*1780*/  STL [R1+0x8c], R0 ;  /* 0x00008c0001007387 */ /* 0x0007e80000100800 */
[----:B------:R3:W-:Y:S02]  /*1790*/  STL.64 [R1+0x90], R2 ;  /* 0x0000900201007387 */ /* 0x0007e40000100a00 */
.L_x_298:
[----:B---3--:R-:W-:Y:S01]  /*17a0*/  IMAD.U32 R0, RZ, RZ, UR30 ;  /* 0x0000001eff007e24 */ /* 0x008fe2000f8e00ff */
[----:B0-2---:R-:W3:Y:S01]  /*17b0*/  LDC R2, c[0x0][0x28c] ;  /* 0x0000a300ff027b82 */ /* 0x005ee20000000800 */
[----:B------:R-:W-:Y:S01]  /*17c0*/  UMOV UR6, URZ ;  /* 0x0000003f00067c82 */ /* 0x000fe20008000000 */
[----:B------:R-:W-:Y:S02]  /*17d0*/  UMOV UR19, UR5 ;  /* 0x0000000500137c82 */ /* 0x000fe40008000000 */
[----:B------:R-:W-:-:S04]  /*17e0*/  SHF.L.U32 R0, R0, 0x1f, RZ ;  /* 0x0000001f00007819 */ /* 0x000fc800000006ff */
[----:B----4-:R-:W4:Y:S01]  /*17f0*/  SYNCS.PHASECHK.TRANS64.TRYWAIT P0, [UR17+-0x8], R0 ;  /* 0xfffff800ff0075a7 */ /* 0x010f220008000151 */
[----:B---3--:R-:W-:Y:S01]  /*1800*/  ISETP.GE.AND P1, PT, R2, 0x1, PT ;  /* 0x000000010200780c */ /* 0x008fe20003f26270 */
[----:B----4-:R-:W-:-:S12]  /*1810*/  @!P0 BRA `(.L_x_16) ;  /* 0x000000f0007c8947 */ /* 0x010fd80003800000 */
.L_x_338:
[----:B------:R4:W-:Y:S01]  /*1820*/  STL [R1+0x74], RZ ;  /* 0x000074ff01007387 */ /* 0x0009e20000100800 */
[----:B------:R-:W-:Y:S01]  /*1830*/  UMOV UR7, URZ ;  /* 0x0000003f00077c82 */ /* 0x000fe20008000000 */
[----:B------:R-:W-:Y:S01]  /*1840*/  UMOV UR8, URZ ;  /* 0x0000003f00087c82 */ /* 0x000fe20008000000 */
[----:B---3--:R-:W-:Y:S01]  /*1850*/  IMAD.MOV.U32 R0, RZ, RZ, RZ ;  /* 0x000000ffff007224 */ /* 0x008fe200078e00ff */
[----:B------:R4:W-:Y:S01]  /*1860*/  STL [R1+0x70], RZ ;  /* 0x000070ff01007387 */ /* 0x0009e20000100800 */
[----:B------:R-:W-:Y:S02]  /*1870*/  CS2R R2, SRZ ;  /* 0x0000000000027805 */ /* 0x000fe4000001ff00 */
[----:B------:R-:W-:Y:S02]  /*1880*/  CS2R R4, SRZ ;  /* 0x0000000000047805 */ /* 0x000fe4000001ff00 */
[----:B--2---:R-:W-:Y:S01]  /*1890*/  CS2R R6, SRZ ;  /* 0x0000000000067805 */ /* 0x004fe2000001ff00 */
[----:B------:R4:W-:Y:S01]  /*18a0*/  STL [R1+0x6c], RZ ;  /* 0x00006cff01007387 */ /* 0x0009e20000100800 */
[----:B------:R-:W-:-:S02]  /*18b0*/  CS2R R8, SRZ ;  /* 0x0000000000087805 */ /* 0x000fc4000001ff00 */
[----:B0-----:R-:W-:Y:S02]  /*18c0*/  CS2R R10, SRZ ;  /* 0x00000000000a7805 */ /* 0x001fe4000001ff00 */
[----:B------:R-:W-:Y:S01]  /*18d0*/  CS2R R12, SRZ ;  /* 0x00000000000c7805 */ /* 0x000fe2000001ff00 */
[----:B------:R4:W-:Y:S01]  /*18e0*/  STL [R1+0x68], RZ ;  /* 0x000068ff01007387 */ /* 0x0009e20000100800 */
[----:B------:R-:W-:Y:S02]  /*18f0*/  CS2R R14, SRZ ;  /* 0x00000000000e7805 */ /* 0x000fe4000001ff00 */
[----:B------:R-:W-:Y:S02]  /*1900*/  CS2R R16, SRZ ;  /* 0x0000000000107805 */ /* 0x000fe4000001ff00 */
[----:B-1----:R-:W-:Y:S01]  /*1910*/  CS2R R18, SRZ ;  /* 0x0000000000127805 */ /* 0x002fe2000001ff00 */
[----:B------:R4:W-:Y:S01]  /*1920*/  STL [R1+0x64], RZ ;  /* 0x000064ff01007387 */ /* 0x0009e20000100800 */
[----:B------:R-:W-:-:S02]  /*1930*/  CS2R R20, SRZ ;  /* 0x0000000000147805 */ /* 0x000fc4000001ff00 */
[----:B------:R-:W-:Y:S02]  /*1940*/  CS2R R22, SRZ ;  /* 0x0000000000167805 */ /* 0x000fe4000001ff00 */
[----:B------:R-:W-:Y:S01]  /*1950*/  CS2R R152, SRZ ;  /* 0x0000000000987805 */ /* 0x000fe2000001ff00 */
[----:B------:R4:W-:Y:S01]  /*1960*/  STL [R1+0x60], RZ ;  /* 0x000060ff01007387 */ /* 0x0009e20000100800 */
[----:B------:R-:W-:Y:S02]  /*1970*/  CS2R R154, SRZ ;  /* 0x00000000009a7805 */ /* 0x000fe4000001ff00 */
[----:B------:R-:W-:Y:S02]  /*1980*/  CS2R R156, SRZ ;  /* 0x00000000009c7805 */ /* 0x000fe4000001ff00 */
[----:B------:R-:W-:Y:S01]  /*1990*/  CS2R R158, SRZ ;  /* 0x00000000009e7805 */ /* 0x000fe2000001ff00 */
        /* <DEDUP_REMOVED lines=45> */
[----:B------:R-:W-:Y:S01]  /*1c70*/  IMAD.MOV.U32 R226, RZ, RZ, RZ ;  /* 0x000000ffffe27224 */ /* 0x000fe200078e00ff */
[----:B------:R-:W-:Y:S01]  /*1c80*/  CS2R R24, SRZ ;  /* 0x0000000000187805 */ /* 0x000fe2000001ff00 */
[----:B------:R-:W-:Y:S01]  /*1c90*/  IMAD.U32 R227, RZ, RZ, UR4 ;  /* 0x00000004ffe37e24 */ /* 0x000fe2000f8e00ff */
[----:B------:R4:W-:Y:S01]  /*1ca0*/  STL [R1+0x2c], RZ ;  /* 0x00002cff01007387 */ /* 0x0009e20000100800 */
[----:B------:R-:W-:Y:S02]  /*1cb0*/  CS2R R26, SRZ ;  /* 0x00000000001a7805 */ /* 0x000fe4000001ff00 */
[----:B------:R-:W-:-:S02]  /*1cc0*/  CS2R R28, SRZ ;  /* 0x00000000001c7805 */ /* 0x000fc4000001ff00 */
[----:B------:R-:W-:Y:S01]  /*1cd0*/  CS2R R30, SRZ ;  /* 0x00000000001e7805 */ /* 0x000fe2000001ff00 */
[----:B------:R4:W-:Y:S01]  /*1ce0*/  STL [R1+0x28], RZ ;  /* 0x000028ff01007387 */ /* 0x0009e20000100800 */
[----:B------:R-:W-:Y:S02]  /*1cf0*/  CS2R R32, SRZ ;  /* 0x0000000000207805 */ /* 0x000fe4000001ff00 */
[----:B------:R-:W-:Y:S02]  /*1d00*/  CS2R R34, SRZ ;  /* 0x0000000000227805 */ /* 0x000fe4000001ff00 */
[----:B------:R-:W-:Y:S01]  /*1d10*/  CS2R R36, SRZ ;  /* 0x0000000000247805 */ /* 0x000fe2000001ff00 */
        /* <DEDUP_REMOVED lines=36> */
[----:B------:R4:W-:Y:S01]  /*1f60*/  STL [R1], RZ ;  /* 0x000000ff01007387 */ /* 0x0009e20000100800 */
[----:B------:R-:W-:Y:S02]  /*1f70*/  CS2R R92, SRZ ;  /* 0x00000000005c7805 */ /* 0x000fe4000001ff00 */
[----:B------:R-:W-:Y:S02]  /*1f80*/  CS2R R94, SRZ ;  /* 0x00000000005e7805 */ /* 0x000fe4000001ff00 */
[----:B------:R-:W-:Y:S02]  /*1f90*/  CS2R R96, SRZ ;  /* 0x0000000000607805 */ /* 0x000fe4000001ff00 */
[----:B------:R-:W-:Y:S02]  /*1fa0*/  CS2R R98, SRZ ;  /* 0x0000000000627805 */ /* 0x000fe4000001ff00 */
[----:B------:R-:W-:-:S02]  /*1fb0*/  CS2R R100, SRZ ;  /* 0x0000000000647805 */ /* 0x000fc4000001ff00 */
[----:B------:R-:W-:Y:S02]  /*1fc0*/  CS2R R102, SRZ ;  /* 0x0000000000667805 */ /* 0x000fe4000001ff00 */
        /* <DEDUP_REMOVED lines=23> */
[----:B------:R-:W-:Y:S01]  /*2140*/  CS2R R150, SRZ ;  /* 0x0000000000967805 */ /* 0x000fe2000001ff00 */
[----:B----4-:R-:W-:Y:S06]  /*2150*/  @!P1 BRA `(.L_x_17) ;  /* 0x0000001000609947 */ /* 0x010fec0003800000 */
[----:B------:R-:W-:-:S06]  /*2160*/  UISETP.NE.AND UP0, UPT, UR27, 0x3, UPT ;  /* 0x000000031b00788c */ /* 0x000fcc000bf05270 */
[----:B------:R-:W-:-:S13]  /*2170*/  PLOP3.LUT P1, PT, PT, PT, UP0, 0x80, 0x0 ;  /* 0x000000000000781c */ /* 0x000fda0003f2f008 */
[----:B------:R-:W-:Y:S05]  /*2180*/  @!P1 BRA `(.L_x_18) ;  /* 0x0000000000049947 */ /* 0x000fea0003800000 */
[----:B------:R-:W-:Y:S01]  /*2190*/  BPT.TRAP 0x1 ;  /* 0x000000040000795c */ /* 0x000fe20000300000 */
.L_x_18:
[----:B------:R-:W-:Y:S01]  /*21a0*/  ULEA UR6, UR5, UR12, 0x3 ;  /* 0x0000000c05067291 */ /* 0x000fe2000f8e183f */
[----:B------:R-:W-:-:S05]  /*21b0*/  IMAD.U32 R0, RZ, RZ, UR4 ;  /* 0x00000004ff007e24 */ /* 0x000fca000f8e00ff */
[----:B------:R-:W-:-:S04]  /*21c0*/  SHF.L.U32 R0, R0, 0x1f, RZ ;  /* 0x0000001f00007819 */ /* 0x000fc800000006ff */
[----:B------:R0:W1:Y:S01]  /*21d0*/  SYNCS.PHASECHK.TRANS64.TRYWAIT P0, [UR6], R0 ;  /* 0x00000000ff0075a7 */ /* 0x0000620008000146 */
[----:B------:R-:W-:Y:S05]  /*21e0*/  @!P1 BRA `(.L_x_19) ;  /* 0x0000000000049947 */ /* 0x000fea0003800000 */
[----:B------:R-:W-:Y:S01]  /*21f0*/  BPT.TRAP 0x1 ;  /* 0x000000040000795c */ /* 0x000fe20000300000 */
.L_x_19:
[----:B-1----:R-:W-:Y:S05]  /*2200*/  @P0 BRA `(.L_x_20) ;  /* 0x0000000000080947 */ /* 0x002fea0003800000 */
[----:B------:R-:W1:Y:S02]  /*2210*/  SYNCS.PHASECHK.TRANS64.TRYWAIT P0, [UR6], R0 ;  /* 0x00000000ff0075a7 */ /* 0x000e640008000146 */
[----:B-1----:R-:W-:Y:S05]  /*2220*/  @!P0 BRA `(.L_x_21) ;  /* 0x000000e800108947 */ /* 0x002fea0003800000 */
.L_x_20:
[----:B------:R2:W-:Y:S01]  /*2230*/  STL [R1+0x74], RZ ;  /* 0x000074ff01007387 */ /* 0x0005e20000100800 */
[----:B------:R-:W-:Y:S01]  /*2240*/  UIADD3 UR7, UR12, 0xb280, URZ ;  /* 0x0000b2800c077890 */ /* 0x000fe2000fffe03f */
[----:B------:R-:W-:Y:S01]  /*2250*/  WARPGROUP.ARRIVE ;  /* 0x00000000000079c5 */ /* 0x000fe20000000000 */
[----:B------:R-:W-:Y:S01]  /*2260*/  UIADD3 UR6, UR12, 0x280, URZ ;  /* 0x000002800c067890 */ /* 0x000fe2000fffe03f */
[----:B------:R2:W-:Y:S01]  /*2270*/  STL [R1+0x70], RZ ;  /* 0x000070ff01007387 */ /* 0x0005e20000100800 */
[----:B------:R-:W-:Y:S01]  /*2280*/  USHF.R.U32.HI UR7, URZ, 0x4, UR7 ;  /* 0x000000043f077899 */ /* 0x000fe20008011607 */
[----:B01----:R-:W-:Y:S01]  /*2290*/  IMAD.MOV.U32 R0, RZ, RZ, RZ ;  /* 0x000000ffff007224 */ /* 0x003fe200078e00ff */
[----:B------:R-:W-:Y:S01]  /*22a0*/  USHF.R.U32.HI UR6, URZ, 0x4, UR6 ;  /* 0x000000043f067899 */ /* 0x000fe20008011606 */
[----:B------:R2:W-:Y:S01]  /*22b0*/  STL [R1+0x6c], RZ ;  /* 0x00006cff01007387 */ /* 0x0005e20000100800 */
[----:B------:R-:W-:Y:S01]  /*22c0*/  ULOP3.LUT UR7, UR7, 0x3fff, URZ, 0xc0, !UPT ;  /* 0x00003fff07077892 */ /* 0x000fe2000f8ec03f */
[----:B------:R-:W-:Y:S01]  /*22d0*/  CS2R R2, SRZ ;  /* 0x0000000000027805 */ /* 0x000fe2000001ff00 */
[----:B------:R-:W-:Y:S01]  /*22e0*/  ULOP3.LUT UR6, UR6, 0x3fff, URZ, 0xc0, !UPT ;  /* 0x00003fff06067892 */ /* 0x000fe2000f8ec03f */
[----:B------:R2:W-:Y:S01]  /*22f0*/  STL [R1+0x68], RZ ;  /* 0x000068ff01007387 */ /* 0x0005e20000100800 */
[----:B------:R-:W-:Y:S01]  /*2300*/  ULOP3.LUT UR7, UR7, 0x10000, URZ, 0xfc, !UPT ;  /* 0x0001000007077892 */ /* 0x000fe2000f8efc3f */
[----:B------:R-:W-:Y:S01]  /*2310*/  CS2R R4, SRZ ;  /* 0x0000000000047805 */ /* 0x000fe2000001ff00 */
[----:B------:R-:W-:Y:S01]  /*2320*/  ULOP3.LUT UR6, UR6, 0x10000, URZ, 0xfc, !UPT ;  /* 0x0001000006067892 */ /* 0x000fe2000f8efc3f */
[----:B------:R2:W-:Y:S01]  /*2330*/  STL [R1+0x64], RZ ;  /* 0x000064ff01007387 */ /* 0x0005e20000100800 */
[----:B------:R-:W-:Y:S01]  /*2340*/  ULEA UR10, UR5, UR7, 0x9 ;  /* 0x00000007050a7291 */ /* 0x000fe2000f8e483f */
[----:B------:R-:W-:Y:S01]  /*2350*/  CS2R R6, SRZ ;  /* 0x0000000000067805 */ /* 0x000fe2000001ff00 */
[----:B------:R-:W-:Y:S01]  /*2360*/  ULEA UR8, UR5, UR6, 0x7 ;  /* 0x0000000605087291 */ /* 0x000fe2000f8e383f */
[----:B------:R2:W-:Y:S01]  /*2370*/  STL [R1+0x60], RZ ;  /* 0x000060ff01007387 */ /* 0x0005e20000100800 */
[----:B------:R-:W-:Y:S01]  /*2380*/  ULDC UR7, c[0x0][0x50c] ;  /* 0x0001430000077ab9 */ /* 0x000fe20000000800 */
[----:B------:R-:W-:Y:S01]  /*2390*/  UMOV UR9, 0xc0000010 ;  /* 0xc000001000097882 */ /* 0x000fe20000000000 */
[----:B------:R-:W-:Y:S01]  /*23a0*/  UISETP.NE.AND UP0, UPT, UR7, 0x1, UPT ;  /* 0x000000010700788c */ /* 0x000fe2000bf05270 */
[----:B------:R2:W-:Y:S01]  /*23b0*/  STL [R1+0x5c], RZ ;  /* 0x00005cff01007387 */ /* 0x0005e20000100800 */
[----:B------:R-:W-:Y:S01]  /*23c0*/  UMOV UR11, 0xc0000010 ;  /* 0xc0000010000b7882 */ /* 0x000fe20000000000 */
[----:B------:R-:W-:Y:S01]  /*23d0*/  UMOV UR6, 0x1 ;  /* 0x0000000100067882 */ /* 0x000fe20000000000 */
[----:B------:R-:W-:Y:S01]  /*23e0*/  USEL UR7, URZ, 0x1, UP0 ;  /* 0x000000013f077887 */ /* 0x000fe20008000000 */
[----:B------:R2:W-:Y:S01]  /*23f0*/  STL [R1+0x58], RZ ;  /* 0x000058ff01007387 */ /* 0x0005e20000100800 */
[----:B------:R-:W-:Y:S01]  /*2400*/  QGMMA.64x256x32.F32.E5M2.E4M3 R24, gdesc[UR8], RZ, !UPT, gsb0 ;  /* 0x03e00000081879f3 */ /* 0x000fe2000c0018ff */
[----:B------:R-:W-:-:S02]  /*2410*/  CS2R R8, SRZ ;  /* 0x0000000000087805 */ /* 0x000fc4000001ff00 */
[----:B------:R-:W-:Y:S01]  /*2420*/  CS2R R10, SRZ ;  /* 0x00000000000a7805 */ /* 0x000fe2000001ff00 */
[----:B------:R2:W-:Y:S01]  /*2430*/  STL [R1+0x54], RZ ;  /* 0x000054ff01007387 */ /* 0x0005e20000100800 */
[----:B------:R-:W-:Y:S02]  /*2440*/  ISETP.NE.AND P0, PT, RZ, UR7, PT ;  /* 0x00000007ff007c0c */ /* 0x000fe4000bf05270 */
        /* <DEDUP_REMOVED lines=56> */
[----:B------:R-:W-:Y:S01]  /*27d0*/  CS2R R224, SRZ ;  /* 0x0000000000e07805 */ /* 0x000fe2000001ff00 */
[----:B------:R-:W-:Y:S01]  /*27e0*/  IMAD.MOV.U32 R226, RZ, RZ, RZ ;  /* 0x000000ffffe27224 */ /* 0x000fe200078e00ff */
[----:B------:R2:W-:Y:S04]  /*27f0*/  STL [R1+0x18], RZ ;  /* 0x000018ff01007387 */ /* 0x0005e80000100800 */
[----:B------:R2:W-:Y:S04]  /*2800*/  STL [R1+0x14], RZ ;  /* 0x000014ff01007387 */ /* 0x0005e80000100800 */
[----:B------:R2:W-:Y:S04]  /*2810*/  STL [R1+0x10], RZ ;  /* 0x000010ff01007387 */ /* 0x0005e80000100800 */
[----:B------:R2:W-:Y:S04]  /*2820*/  STL [R1+0xc], RZ ;  /* 0x00000cff01007387 */ /* 0x0005e80000100800 */
[----:B------:R2:W-:Y:S04]  /*2830*/  STL [R1+0x8], RZ ;  /* 0x000008ff01007387 */ /* 0x0005e80000100800 */
[----:B------:R2:W-:Y:S04]  /*2840*/  STL [R1+0x4], RZ ;  /* 0x000004ff01007387 */ /* 0x0005e80000100800 */
[----:B------:R2:W-:Y:S01]  /*2850*/  STL [R1], RZ ;  /* 0x000000ff01007387 */ /* 0x0005e20000100800 */
[----:B------:R-:W-:Y:S05]  /*2860*/  @!P0 BRA `(.L_x_22) ;  /* 0x0000000800808947 */ /* 0x000fea0003800000 */
[----:B------:R-:W-:Y:S02]  /*2870*/  WARPGROUP.DEPBAR.LE gsb0, 0x0 ;  /* 0x00008000000079c5 */ /* 0x000fe40000010000 */
[----:B------:R-:W-:-:S01]  /*2880*/  FADD R227, RZ, R122 ;  /* 0x0000007affe37221 */ /* 0x000fc20000000000 */
[----:B------:R-:W-:Y:S01]  /*2890*/  FADD R226, RZ, R24 ;  /* 0x00000018ffe27221 */ /* 0x000fe20000000000 */
[----:B------:R-:W-:-:S01]  /*28a0*/  FADD R225, RZ, R25 ;  /* 0x00000019ffe17221 */ /* 0x000fc20000000000 */
[----:B------:R-:W-:Y:S01]  /*28b0*/  FADD R224, RZ, R26 ;  /* 0x0000001affe07221 */ /* 0x000fe20000000000 */
[----:B------:R-:W-:-:S01]  /*28c0*/  FADD R223, RZ, R27 ;  /* 0x0000001bffdf7221 */ /* 0x000fc20000000000 */
[----:B------:R0:W-:Y:S01]  /*28d0*/  STL [R1], R227 ;  /* 0x000000e301007387 */ /* 0x0001e20000100800 */
[----:B------:R-:W-:-:S01]  /*28e0*/  FADD R222, RZ, R28 ;  /* 0x0000001cffde7221 */ /* 0x000fc20000000000 */
[----:B------:R-:W-:Y:S01]  /*28f0*/  FADD R221, RZ, R29 ;  /* 0x0000001dffdd7221 */ /* 0x000fe20000000000 */
[----:B------:R-:W-:-:S01]  /*2900*/  FADD R220, RZ, R30 ;  /* 0x0000001effdc7221 */ /* 0x000fc20000000000 */
[----:B------:R-:W-:Y:S01]  /*2910*/  FADD R219, RZ, R31 ;  /* 0x0000001fffdb7221 */ /* 0x000fe20000000000 */
[----:B------:R-:W-:-:S01]  /*2920*/  FADD R218, RZ, R32 ;  /* 0x00000020ffda7221 */ /* 0x000fc20000000000 */
[----:B------:R-:W-:Y:S01]  /*2930*/  FADD R217, RZ, R33 ;  /* 0x00000021ffd97221 */ /* 0x000fe20000000000 */
[----:B------:R-:W-:-:S01]  /*2940*/  FADD R216, RZ, R34 ;  /* 0x00000022ffd87221 */ /* 0x000fc20000000000 */
[----:B------:R-:W-:Y:S01]  /*2950*/  FADD R215, RZ, R35 ;  /* 0x00000023ffd77221 */ /* 0x000fe20000000000 */
[----:B------:R-:W-:-:S01]  /*2960*/  FADD R214, RZ, R36 ;  /* 0x00000024ffd67221 */ /* 0x000fc20000000000 */
[----:B0-----:R-:W-:Y:S01]  /*2970*/  FADD R227, RZ, R123 ;  /* 0x0000007bffe37221 */ /* 0x001fe20000000000 */
[----:B------:R-:W-:-:S01]  /*2980*/  FADD R213, RZ, R37 ;  /* 0x00000025ffd57221 */ /* 0x000fc20000000000 */
[----:B------:R-:W-:Y:S01]  /*2990*/  FADD R212, RZ, R38 ;  /* 0x00000026ffd47221 */ /* 0x000fe20000000000 */
[----:B------:R-:W-:-:S01]  /*29a0*/  FADD R211, RZ, R39 ;  /* 0x00000027ffd37221 */ /* 0x000fc20000000000 */
[----:B------:R-:W-:Y:S01]  /*29b0*/  FADD R210, RZ, R40 ;  /* 0x00000028ffd27221 */ /* 0x000fe20000000000 */
[----:B------:R0:W-:Y:S01]  /*29c0*/  STL [R1+0x4], R227 ;  /* 0x000004e301007387 */ /* 0x0001e20000100800 */
        /* <DEDUP_REMOVED lines=93> */
[----:B------:R-:W-:Y:S01]  /*2fa0*/  UMOV UR6, URZ ;  /* 0x0000003f00067c82 */ /* 0x000fe20008000000 */
[----:B0-----:R-:W-:-:S05]  /*2fb0*/  FADD R227, RZ, R130 ;  /* 0x00000082ffe37221 */ /* 0x001fca0000000000 */
[----:B------:R0:W-:Y:S02]  /*2fc0*/  STL [R1+0x20], R227 ;  /* 0x000020e301007387 */ /* 0x0001e40000100800 */
        /* <DEDUP_REMOVED lines=42> */
.L_x_22:
[----:B------:R-:W-:-:S04]  /*3270*/  UIADD3 UR19, UR5, 0x1, URZ ;  /* 0x0000000105137890 */ /* 0x000fc8000fffe03f */
[----:B------:R-:W-:-:S04]  /*3280*/  UISETP.NE.AND UP0, UPT, UR19, 0x16, UPT ;  /* 0x000000161300788c */ /* 0x000fc8000bf05270 */
[----:B------:R-:W-:Y:S02]  /*3290*/  USEL UR8, URZ, 0x1, UP0 ;  /* 0x000000013f087887 */ /* 0x000fe40008000000 */
[----:B------:R-:W-:Y:S02]  /*32a0*/  USEL UR19, UR19, URZ, UP0 ;  /* 0x0000003f13137287 */ /* 0x000fe40008000000 */
[----:B------:R-:W-:-:S06]  /*32b0*/  ULOP3.LUT UR8, UR4, UR8, URZ, 0x3c, !UPT ;  /* 0x0000000804087292 */ /* 0x000fcc000f8e3c3f */
[----:B0-----:R-:W-:Y:S01]  /*32c0*/  IMAD.U32 R227, RZ, RZ, UR8 ;  /* 0x00000008ffe37e24 */ /* 0x001fe2000f8e00ff */
[----:B------:R-:W-:-:S06]  /*32d0*/  UMOV UR8, 0x1 ;  /* 0x0000000100087882 */ /* 0x000fcc0000000000 */
.L_x_17:
[----:B------:R-:W-:-:S06]  /*32e0*/  UISETP.GE.AND UP0, UPT, UR16, 0x1, UPT ;  /* 0x000000011000788c */ /* 0x000fcc000bf06270 */
[----:B------:R-:W-:-:S13]  /*32f0*/  PLOP3.LUT P0, PT, PT, PT, UP0, 0x80, 0x0 ;  /* 0x000000000000781c */ /* 0x000fda0003f0f008 */
[----:B------:R-:W-:Y:S05]  /*3300*/  @!P0 BRA `(.L_x_23) ;  /* 0x0000001000708947 */ /* 0x000fea0003800000 */
[----:B------:R-:W-:Y:S01]  /*3310*/  IMAD.U32 R228, RZ, RZ, UR16 ;  /* 0x00000010ffe47e24 */ /* 0x000fe2000f8e00ff */
[----:B------:R-:W-:Y:S01]  /*3320*/  UMOV UR24, UR5 ;  /* 0x0000000500187c82 */ /* 0x000fe20008000000 */
[----:B------:R-:W-:-:S05]  /*3330*/  ULDC UR32, c[0x0][0x50c] ;  /* 0x0001430000207ab9 */ /* 0x000fca0000000800 */
.L_x_31:
[----:B------:R-:W-:-:S06]  /*3340*/  UISETP.NE.AND UP0, UPT, UR27, 0x3, UPT ;  /* 0x000000031b00788c */ /* 0x000fcc000bf05270 */
[----:B------:R-:W-:-:S13]  /*3350*/  PLOP3.LUT P1, PT, PT, PT, UP0, 0x80, 0x0 ;  /* 0x000000000000781c */ /* 0x000fda0003f2f008 */
[----:B01----:R-:W-:Y:S05]  /*3360*/  @!P1 BRA `(.L_x_24) ;  /* 0x0000000000049947 */ /* 0x003fea0003800000 */
[----:B------:R-:W-:Y:S01]  /*3370*/  BPT.TRAP 0x1 ;  /* 0x000000040000795c */ /* 0x000fe20000300000 */
.L_x_24:
[----:B------:R-:W-:Y:S01]  /*3380*/  ULEA UR9, UR19, UR12, 0x3 ;  /* 0x0000000c13097291 */ /* 0x000fe2000f8e183f */
[----:B------:R-:W-:-:S08]  /*3390*/  SHF.L.U32 R229, R227, 0x1f, RZ ;  /* 0x0000001fe3e57819 */ /* 0x000fd000000006ff */
[----:B------:R0:W1:Y:S01]  /*33a0*/  SYNCS.PHASECHK.TRANS64.TRYWAIT P0, [UR9], R229 ;  /* 0x000000e5ff0075a7 */ /* 0x0000620008000149 */
[----:B------:R-:W-:Y:S05]  /*33b0*/  @!P1 BRA `(.L_x_25) ;  /* 0x0000000000049947 */ /* 0x000fea0003800000 */
[----:B------:R-:W-:Y:S01]  /*33c0*/  BPT.TRAP 0x1 ;  /* 0x000000040000795c */ /* 0x000fe20000300000 */
.L_x_25:
[----:B-1----:R-:W-:Y:S05]  /*33d0*/  @P0 BRA `(.L_x_26) ;  /* 0x0000000000080947 */ /* 0x002fea0003800000 */
[----:B------:R-:W1:Y:S02]  /*33e0*/  SYNCS.PHASECHK.TRANS64.TRYWAIT P0, [UR9], R229 ;  /* 0x000000e5ff0075a7 */ /* 0x000e640008000149 */
[----:B-1----:R-:W-:Y:S05]  /*33f0*/  @!P0 BRA `(.L_x_27) ;  /* 0x000000d400b48947 */ /* 0x002fea0003800000 */
.L_x_26:
[----:B------:R-:W-:Y:S01]  /*3400*/  UIADD3 UR9, UR12, 0x280, URZ ;  /* 0x000002800c097890 */ /* 0x000fe2000fffe03f */
[----:B------:R-:W-:Y:S01]  /*3410*/  WARPGROUP.ARRIVE ;  /* 0x00000000000079c5 */ /* 0x000fe20000000000 */
[----:B------:R-:W-:Y:S02]  /*3420*/  UIADD3 UR10, UR12, 0xb280, URZ ;  /* 0x0000b2800c0a7890 */ /* 0x000fe4000fffe03f */
[----:B------:R-:W-:Y:S02]  /*3430*/  UISETP.NE.AND UP0, UPT, UR7, URZ, UPT ;  /* 0x0000003f0700728c */ /* 0x000fe4000bf05270 */
[----:B------:R-:W-:Y:S02]  /*3440*/  USHF.R.U32.HI UR9, URZ, 0x4, UR9 ;  /* 0x000000043f097899 */ /* 0x000fe40008011609 */
[----:B------:R-:W-:Y:S02]  /*3450*/  USHF.R.U32.HI UR10, URZ, 0x4, UR10 ;  /* 0x000000043f0a7899 */ /* 0x000fe4000801160a */
[----:B------:R-:W-:-:S02]  /*3460*/  USEL UR8, UR8, URZ, !UP0 ;  /* 0x0000003f08087287 */ /* 0x000fc4000c000000 */
[----:B------:R-:W-:Y:S02]  /*3470*/  ULOP3.LUT UR9, UR9, 0x3fff, URZ, 0xc0, !UPT ;  /* 0x00003fff09097892 */ /* 0x000fe4000f8ec03f */
[----:B------:R-:W-:Y:S02]  /*3480*/  ULOP3.LUT UR10, UR10, 0x3fff, URZ, 0xc0, !UPT ;  /* 0x00003fff0a0a7892 */ /* 0x000fe4000f8ec03f */
[----:B------:R-:W-:Y:S02]  /*3490*/  UISETP.NE.U32.AND UP0, UPT, UR8, URZ, UPT ;  /* 0x0000003f0800728c */ /* 0x000fe4000bf05070 */
[----:B------:R-:W-:Y:S02]  /*34a0*/  ULOP3.LUT UR8, UR9, 0x10000, URZ, 0xfc, !UPT ;  /* 0x0001000009087892 */ /* 0x000fe4000f8efc3f */
[----:B------:R-:W-:Y:S02]  /*34b0*/  ULOP3.LUT UR10, UR10, 0x10000, URZ, 0xfc, !UPT ;  /* 0x000100000a0a7892 */ /* 0x000fe4000f8efc3f */
[----:B------:R-:W-:-:S02]  /*34c0*/  ULEA UR8, UR19, UR8, 0x7 ;  /* 0x0000000813087291 */ /* 0x000fc4000f8e383f */
[----:B------:R-:W-:Y:S01]  /*34d0*/  ULEA UR10, UR19, UR10, 0x9 ;  /* 0x0000000a130a7291 */ /* 0x000fe2000f8e483f */
[----:B------:R-:W-:Y:S01]  /*34e0*/  UMOV UR9, 0xc0000010 ;  /* 0xc000001000097882 */ /* 0x000fe20000000000 */
[----:B------:R-:W-:Y:S01]  /*34f0*/  UMOV UR11, 0xc0000010 ;  /* 0xc0000010000b7882 */ /* 0x000fe20000000000 */
[----:B------:R-:W-:-:S06]  /*3500*/  UIADD3 UR6, UR6, 0x1, URZ ;  /* 0x0000000106067890 */ /* 0x000fcc000fffe03f */
[----:B------:R-:W-:Y:S01]  /*3510*/  QGMMA.64x256x32.F32.E5M2.E4M3 R24, gdesc[UR8], R24, UP0, gsb0 ;  /* 0x03e00000081879f3 */ /* 0x000fe2000b801818 */
[----:B------:R-:W-:-:S04]  /*3520*/  UISETP.NE.AND UP0, UPT, UR6, UR32, UPT ;  /* 0x000000200600728c */ /* 0x000fc8000bf05270 */
[----:B------:R-:W-:-:S06]  /*3530*/  USEL UR7, URZ, 0x1, UP0 ;  /* 0x000000013f077887 */ /* 0x000fcc0008000000 */
[----:B------:R-:W-:Y:S01]  /*3540*/  ISETP.NE.AND P0, PT, RZ, UR7, PT ;  /* 0x00000007ff007c0c */ /* 0x000fe2000bf05270 */
[----:B------:R-:W-:-:S12]  /*3550*/  WARPGROUP.DEPBAR.LE gsb0, 0x1 ;  /* 0x00008000000079c5 */ /* 0x000fd80000010100 */
[----:B------:R-:W-:Y:S05]  /*3560*/  @!P0 BRA `(.L_x_28) ;  /* 0x0000000c00808947 */ /* 0x000fea0003800000 */
[----:B------:R-:W-:Y:S02]  /*3570*/  WARPGROUP.DEPBAR.LE gsb0, 0x0 ;  /* 0x00008000000079c5 */ /* 0x000fe40000010000 */
[----:B------:R-:W-:-:S01]  /*3580*/  FADD R226, R24, R226 ;  /* 0x000000e218e27221 */ /* 0x000fc20000000000 */
[----:B------:R-:W-:Y:S01]  /*3590*/  FADD R225, R25, R225 ;  /* 0x000000e119e17221 */ /* 0x000fe20000000000 */
[----:B------:R1:W-:Y:S01]  /*35a0*/  STL [R1+0x9c], R227 ;  /* 0x00009ce301007387 */ /* 0x0003e20000100800 */
[----:B------:R-:W-:-:S01]  /*35b0*/  FADD R224, R26, R224 ;  /* 0x000000e01ae07221 */ /* 0x000fc20000000000 */
[----:B------:R-:W-:Y:S01]  /*35c0*/  FADD R223, R27, R223 ;  /* 0x000000df1bdf7221 */ /* 0x000fe20000000000 */
[----:B------:R-:W-:-:S01]  /*35d0*/  FADD R222, R28, R222 ;  /* 0x000000de1cde7221 */ /* 0x000fc20000000000 */
[----:B------:R-:W-:Y:S01]  /*35e0*/  FADD R221, R29, R221 ;  /* 0x000000dd1ddd7221 */ /* 0x000fe20000000000 */
[----:B-1----:R-:W3:Y:S04]  /*35f0*/  LDL.LU R227, [R1+0x30] ;  /* 0x0000300001e37983 */ /* 0x002ee80000300800 */
[----:B------:R1:W-:Y:S01]  /*3600*/  STL [R1+0xa0], R226 ;  /* 0x0000a0e201007387 */ /* 0x0003e20000100800 */
[----:B------:R-:W-:-:S01]  /*3610*/  FADD R220, R30, R220 ;  /* 0x000000dc1edc7221 */ /* 0x000fc20000000000 */
[----:B------:R-:W-:-:S02]  /*3620*/  FADD R219, R31, R219 ;  /* 0x000000db1fdb7221 */ /* 0x000fc40000000000 */
[----:B-1----:R-:W4:Y:S04]  /*3630*/  LDL.LU R226, [R1+0x2c] ;  /* 0x00002c0001e27983 */ /* 0x002f280000300800 */
[----:B------:R1:W-:Y:S01]  /*3640*/  STL [R1+0xa4], R225 ;  /* 0x0000a4e101007387 */ /* 0x0003e20000100800 */
[----:B------:R-:W-:-:S03]  /*3650*/  FADD R218, R32, R218 ;  /* 0x000000da20da7221 */ /* 0x000fc60000000000 */
[----:B-1----:R-:W2:Y:S04]  /*3660*/  LDL.LU R225, [R1+0x28] ;  /* 0x0000280001e17983 */ /* 0x002ea80000300800 */
        /* <DEDUP_REMOVED lines=9> */
[----:B------:R1:W-:Y:S04]  /*3700*/  STL [R1+0xb4], R221 ;  /* 0x0000b4dd01007387 */ /* 0x0003e80000100800 */
        /* <DEDUP_REMOVED lines=12> */
[----:B-1----:R-:W2:Y:S01]  /*37d0*/  LDL.LU R215, [R1] ;  /* 0x0000000001d77983 */ /* 0x002ea20000300800 */
[----:B------:R-:W-:-:S01]  /*37e0*/  FADD R214, R36, R214 ;  /* 0x000000d624d67221 */ /* 0x000fc20000000000 */
[----:B------:R-:W-:Y:S01]  /*37f0*/  FADD R213, R37, R213 ;  /* 0x000000d525d57221 */ /* 0x000fe20000000000 */
[----:B------:R-:W-:-:S01]  /*3800*/  FADD R212, R38, R212 ;  /* 0x000000d426d47221 */ /* 0x000fc20000000000 */
[----:B------:R-:W-:Y:S01]  /*3810*/  FADD R211, R39, R211 ;  /* 0x000000d327d37221 */ /* 0x000fe20000000000 */
[----:B------:R-:W-:-:S01]  /*3820*/  FADD R210, R40, R210 ;  /* 0x000000d228d27221 */ /* 0x000fc20000000000 */
[----:B------:R-:W-:Y:S01]  /*3830*/  STL [R1+0xd0], R214 ;  /* 0x0000d0d601007387 */ /* 0x000fe20000100800 */
        /* <DEDUP_REMOVED lines=11> */
[----:B------:R1:W-:Y:S01]  /*38f0*/  STL [R1+0xdc], R211 ;  /* 0x0000dcd301007387 */ /* 0x0003e20000100800 */
[----:B------:R-:W-:-:S01]  /*3900*/  FADD R200, R50, R200 ;  /* 0x000000c832c87221 */ /* 0x000fc20000000000 */
[----:B------:R-:W-:Y:S01]  /*3910*/  FADD R199, R51, R199 ;  /* 0x000000c733c77221 */ /* 0x000fe20000000000 */
        /* <DEDUP_REMOVED lines=69> */
[----:B-----5:R-:W-:Y:S01]  /*3d70*/  FADD R0, R121, R0 ;  /* 0x0000000079007221 */ /* 0x020fe20000000000 */
[----:B---3--:R-:W-:-:S01]  /*3d80*/  FADD R227, R134, R227 ;  /* 0x000000e386e37221 */ /* 0x008fc20000000000 */
[----:B----4-:R-:W-:Y:S01]  /*3d90*/  FADD R226, R133, R226 ;  /* 0x000000e285e27221 */ /* 0x010fe20000000000 */
[----:B--2---:R-:W-:-:S01]  /*3da0*/  FADD R225, R132, R225 ;  /* 0x000000e184e17221 */ /* 0x004fc20000000000 */
        /* <DEDUP_REMOVED lines=9> */
[----:B------:R-:W-:-:S05]  /*3e40*/  FADD R215, R122, R215 ;  /* 0x000000d77ad77221 */ /* 0x000fca0000000000 */
[----:B------:R2:W-:Y:S04]  /*3e50*/  STL [R1], R215 ;  /* 0x000000d701007387 */ /* 0x0005e80000100800 */
[----:B------:R3:W-:Y:S04]  /*3e60*/  STL [R1+0x4], R216 ;  /* 0x000004d801007387 */ /* 0x0007e80000100800 */
        /* <DEDUP_REMOVED lines=8> */
[----:B-1----:R-:W4:Y:S04]  /*3ef0*/  LDL.LU R211, [R1+0x34] ;  /* 0x0000340001d37983 */ /* 0x002f280000300800 */
[----:B------:R1:W-:Y:S04]  /*3f00*/  STL [R1+0x28], R225 ;  /* 0x000028e101007387 */ /* 0x0003e80000100800 */
[----:B------:R-:W4:Y:S04]  /*3f10*/  LDL.LU R212, [R1+0x38] ;  /* 0x0000380001d47983 */ /* 0x000f280000300800 */
[----:B------:R1:W-:Y:S04]  /*3f20*/  STL [R1+0x2c], R226 ;  /* 0x00002ce201007387 */ /* 0x0003e80000100800 */
[----:B------:R-:W4:Y:S04]  /*3f30*/  LDL.LU R213, [R1+0x3c] ;  /* 0x00003c0001d57983 */ /* 0x000f280000300800 */
[----:B------:R1:W-:Y:S04]  /*3f40*/  STL [R1+0x30], R227 ;  /* 0x000030e301007387 */ /* 0x0003e80000100800 */
[----:B------:R-:W4:Y:S04]  /*3f50*/  LDL.LU R214, [R1+0x40] ;  /* 0x0000400001d67983 */ /* 0x000f280000300800 */
[----:B--2---:R-:W2:Y:S04]  /*3f60*/  LDL.LU R215, [R1+0x44] ;  /* 0x0000440001d77983 */ /* 0x004ea80000300800 */
[----:B---3--:R-:W3:Y:S04]  /*3f70*/  LDL.LU R216, [R1+0x48] ;  /* 0x0000480001d87983 */ /* 0x008ee80000300800 */
[----:B----4-:R-:W4:Y:S04]  /*3f80*/  LDL.LU R217, [R1+0x4c] ;  /* 0x00004c0001d97983 */ /* 0x010f280000300800 */
[----:B0-----:R-:W4:Y:S04]  /*3f90*/  LDL.LU R218, [R1+0x50] ;  /* 0x0000500001da7983 */ /* 0x001f280000300800 */
[----:B------:R-:W4:Y:S04]  /*3fa0*/  LDL.LU R219, [R1+0x54] ;  /* 0x0000540001db7983 */ /* 0x000f280000300800 */
[----:B------:R-:W4:Y:S04]  /*3fb0*/  LDL.LU R220, [R1+0x58] ;  /* 0x0000580001dc7983 */ /* 0x000f280000300800 */
[----:B------:R-:W4:Y:S04]  /*3fc0*/  LDL.LU R221, [R1+0x5c] ;  /* 0x00005c0001dd7983 */ /* 0x000f280000300800 */
[----:B------:R-:W4:Y:S04]  /*3fd0*/  LDL.LU R222, [R1+0x60] ;  /* 0x0000600001de7983 */ /* 0x000f280000300800 */
[----:B------:R-:W4:Y:S04]  /*3fe0*/  LDL.LU R223, [R1+0x64] ;  /* 0x0000640001df7983 */ /* 0x000f280000300800 */
[----:B------:R-:W4:Y:S04]  /*3ff0*/  LDL.LU R224, [R1+0x68] ;  /* 0x0000680001e07983 */ /* 0x000f280000300800 */
[----:B-1----:R-:W4:Y:S04]  /*4000*/  LDL.LU R225, [R1+0x6c] ;  /* 0x00006c0001e17983 */ /* 0x002f280000300800 */
[----:B------:R-:W4:Y:S04]  /*4010*/  LDL.LU R226, [R1+0x70] ;  /* 0x0000700001e27983 */ /* 0x000f280000300800 */
[----:B------:R-:W4:Y:S01]  /*4020*/  LDL.LU R227, [R1+0x74] ;  /* 0x0000740001e37983 */ /* 0x000f220000300800 */
[----:B------:R-:W-:-:S05]  /*4030*/  FADD R211, R135, R211 ;  /* 0x000000d387d37221 */ /* 0x000fca0000000000 */
[----:B------:R0:W-:Y:S01]  /*4040*/  STL [R1+0x34], R211 ;  /* 0x000034d301007387 */ /* 0x0001e20000100800 */
[----:B------:R-:W-:-:S03]  /*4050*/  FADD R212, R136, R212 ;  /* 0x000000d488d47221 */ /* 0x000fc60000000000 */
[----:B0-----:R1:W5:Y:S01]  /*4060*/  LDL.LU R211, [R1+0xdc] ;  /* 0x0000dc0001d37983 */ /* 0x0013620000300800 */
[----:B------:R-:W-:-:S03]  /*4070*/  FADD R213, R137, R213 ;  /* 0x000000d589d57221 */ /* 0x000fc60000000000 */
[----:B------:R0:W-:Y:S01]  /*4080*/  STL [R1+0x38], R212 ;  /* 0x000038d401007387 */ /* 0x0001e20000100800 */
[----:B------:R-:W-:-:S01]  /*4090*/  FADD R214, R138, R214 ;  /* 0x000000d68ad67221 */ /* 0x000fc20000000000 */
[----:B--2---:R-:W-:Y:S02]  /*40a0*/  FADD R215, R139, R215 ;  /* 0x000000d78bd77221 */ /* 0x004fe40000000000 */
[----:B0-----:R1:W5:Y:S01]  /*40b0*/  LDL.LU R212, [R1+0xd8] ;  /* 0x0000d80001d47983 */ /* 0x0013620000300800 */
[----:B---3--:R-:W-:-:S03]  /*40c0*/  FADD R216, R140, R216 ;  /* 0x000000d88cd87221 */ /* 0x008fc60000000000 */
[----:B------:R0:W-:Y:S01]  /*40d0*/  STL [R1+0x3c], R213 ;  /* 0x00003cd501007387 */ /* 0x0001e20000100800 */
[----:B----4-:R-:W-:-:S03]  /*40e0*/  FADD R217, R141, R217 ;  /* 0x000000d98dd97221 */ /* 0x010fc60000000000 */
[----:B0-----:R1:W5:Y:S01]  /*40f0*/  LDL.LU R213, [R1+0xd4] ;  /* 0x0000d40001d57983 */ /* 0x0013620000300800 */
[----:B------:R-:W-:-:S03]  /*4100*/  FADD R218, R142, R218 ;  /* 0x000000da8eda7221 */ /* 0x000fc60000000000 */
[----:B------:R0:W-:Y:S01]  /*4110*/  STL [R1+0x40], R214 ;  /* 0x000040d601007387 */ /* 0x0001e20000100800 */
[----:B------:R-:W-:-:S01]  /*4120*/  FADD R219, R143, R219 ;  /* 0x000000db8fdb7221 */ /* 0x000fc20000000000 */
[----:B------:R-:W-:Y:S02]  /*4130*/  FADD R220, R144, R220 ;  /* 0x000000dc90dc7221 */ /* 0x000fe40000000000 */
[----:B0-----:R1:W5:Y:S04]  /*4140*/  LDL.LU R214, [R1+0xd0] ;  /* 0x0000d00001d67983 */ /* 0x0013680000300800 */
[----:B------:R0:W-:Y:S01]  /*4150*/  STL [R1+0x44], R215 ;  /* 0x000044d701007387 */ /* 0x0001e20000100800 */
[----:B------:R-:W-:-:S01]  /*4160*/  FADD R221, R145, R221 ;  /* 0x000000dd91dd7221 */ /* 0x000fc20000000000 */
[----:B------:R-:W-:-:S02]  /*4170*/  FADD R222, R146, R222 ;  /* 0x000000de92de7221 */ /* 0x000fc40000000000 */
[----:B0-----:R1:W5:Y:S04]  /*4180*/  LDL.LU R215, [R1+0xcc] ;  /* 0x0000cc0001d77983 */ /* 0x0013680000300800 */
[----:B------:R0:W-:Y:S01]  /*4190*/  STL [R1+0x48], R216 ;  /* 0x000048d801007387 */ /* 0x0001e20000100800 */
[----:B------:R-:W-:-:S03]  /*41a0*/  FADD R223, R147, R223 ;  /* 0x000000df93df7221 */ /* 0x000fc60000000000 */
        /* <DEDUP_REMOVED lines=13> */
[----:B------:R0:W-:Y:S04]  /*4280*/  STL [R1+0x5c], R221 ;  /* 0x00005cdd01007387 */ /* 0x0001e80000100800 */
        /* <DEDUP_REMOVED lines=12> */
[----:B0-----:R1:W5:Y:S01]  /*4350*/  LDL.LU R227, [R1+0x9c] ;  /* 0x00009c0001e37983 */ /* 0x0013620000300800 */
[----:B------:R-:W-:-:S05]  /*4360*/  UMOV UR6, URZ ;  /* 0x0000003f00067c82 */ /* 0x000fca0008000000 */
.L_x_28:
[----:B------:R-:W-:Y:S05]  /*4370*/  @!P1 BRA `(.L_x_29) ;  /* 0x0000000000049947 */ /* 0x000fea0003800000 */
[----:B------:R-:W-:Y:S01]  /*4380*/  BPT.TRAP 0x1 ;  /* 0x000000040000795c */ /* 0x000fe20000300000 */
.L_x_29:
[----:B------:R-:W-:Y:S02]  /*4390*/  UISETP.GT.U32.AND UP0, UPT, UR13, 0x1, UPT ;  /* 0x000000010d00788c */ /* 0x000fe4000bf04070 */
[----:B------:R-:W-:-:S04]  /*43a0*/  ULEA UR8, UR24, UR12, 0x3 ;  /* 0x0000000c18087291 */ /* 0x000fc8000f8e183f */
[----:B------:R-:W-:Y:S01]  /*43b0*/  UIADD3 UR8, UR8, 0xb0, URZ ;  /* 0x000000b008087890 */ /* 0x000fe2000fffe03f */
[----:B------:R-:W-:-:S03]  /*43c0*/  PLOP3.LUT P0, PT, PT, PT, UP0, 0x80, 0x0 ;  /* 0x000000000000781c */ /* 0x000fc60003f0f008 */
[----:B------:R-:W-:-:S09]  /*43d0*/  UPRMT UR8, URZ, 0x654, UR8 ;  /* 0x000006543f087896 */ /* 0x000fd20008000008 */
[----:B------:R-:W-:Y:S01]  /*43e0*/  SYNCS.ARRIVE.TRANS64.RED.A1T0 RZ, [UR8], RZ ;  /* 0x000000ffffff79a7 */ /* 0x000fe20008100408 */
[----:B------:R-:W-:Y:S05]  /*43f0*/  @P0 BRA `(.L_x_30) ;  /* 0x0000000000040947 */ /* 0x000fea0003800000 */
[----:B------:R-:W-:Y:S01]  /*4400*/  BPT.TRAP 0x1 ;  /* 0x000000040000795c */ /* 0x000fe20000300000 */
.L_x_30:
[----:B------:R-:W-:Y:S01]  /*4410*/  UIADD3 UR19, UR19, 0x1, URZ ;  /* 0x0000000113137890 */ /* 0x000fe2000fffe03f */
[C---:B------:R-:W-:Y:S01]  /*4420*/  ISETP.GT.AND P0, PT, R228.reuse, 0x1, PT ;  /* 0x00000001e400780c */ /* 0x040fe20003f04270 */
[----:B------:R-:W-:Y:S01]  /*4430*/  UIADD3 UR24, UR24, 0x1, URZ ;  /* 0x0000000118187890 */ /* 0x000fe2000fffe03f */
[----:B------:R-:W-:Y:S01]  /*4440*/  VIADD R228, R228, 0xffffffff ;  /* 0xffffffffe4e47836 */ /* 0x000fe20000000000 */
[----:B------:R-:W-:Y:S02]  /*4450*/  UISETP.NE.AND UP0, UPT, UR19, 0x16, UPT ;  /* 0x000000161300788c */ /* 0x000fe4000bf05270 */
[----:B------:R-:W-:Y:S02]  /*4460*/  UISETP.NE.AND UP1, UPT, UR24, 0x16, UPT ;  /* 0x000000161800788c */ /* 0x000fe4000bf25270 */
[----:B------:R-:W-:Y:S02]  /*4470*/  USEL UR8, URZ, 0x1, UP0 ;  /* 0x000000013f087887 */ /* 0x000fe40008000000 */
[----:B------:R-:W-:-:S02]  /*4480*/  USEL UR19, UR19, URZ, UP0 ;  /* 0x0000003f13137287 */ /* 0x000fc40008000000 */
[----:B------:R-:W-:Y:S02]  /*4490*/  USEL UR24, UR24, URZ, UP1 ;  /* 0x0000003f18187287 */ /* 0x000fe40008800000 */
[----:B-----5:R-:W-:Y:S01]  /*44a0*/  LOP3.LUT R227, R227, UR8, RZ, 0x3c, !PT ;  /* 0x00000008e3e37c12 */ /* 0x020fe2000f8e3cff */
[----:B------:R-:W-:Y:S01]  /*44b0*/  UMOV UR8, 0x1 ;  /* 0x0000000100087882 */ /* 0x000fe20000000000 */
[----:B------:R-:W-:Y:S08]  /*44c0*/  @P0 BRA `(.L_x_31) ;  /* 0xffffffec009c0947 */ /* 0x000ff0000383ffff */
.L_x_23:
[----:B------:R-:W-:-:S04]  /*44d0*/  UISETP.NE.AND UP0, UPT, UR6, URZ, UPT ;  /* 0x0000003f0600728c */ /* 0x000fc8000bf05270 */
[----:B------:R-:W-:-:S06]  /*44e0*/  USEL UR6, URZ, 0x1, !UP0 ;  /* 0x000000013f067887 */ /* 0x000fcc000c000000 */
[----:B------:R-:W-:-:S13]  /*44f0*/  ISETP.NE.AND P0, PT, RZ, UR6, PT ;  /* 0x00000006ff007c0c */ /* 0x000fda000bf05270 */
[----:B------:R-:W-:Y:S05]  /*4500*/  @!P0 BRA `(.L_x_32) ;  /* 0x0000000c00dc8947 */ /* 0x000fea0003800000 */
[----:B------:R-:W3:Y:S04]  /*4510*/  LDL.LU R227, [R1+0x74] ;  /* 0x0000740001e37983 */ /* 0x000ee80000300800 */
[----:B---3--:R3:W-:Y:S04]  /*4520*/  STL [R1+0x9c], R227 ;  /* 0x00009ce301007387 */ /* 0x0087e80000100800 */
[----:B---3--:R-:W3:Y:S04]  /*4530*/  LDL.LU R227, [R1+0x70] ;  /* 0x0000700001e37983 */ /* 0x008ee80000300800 */
        /* <DEDUP_REMOVED lines=55> */
[----:B---3--:R-:W3:Y:S01]  /*48b0*/  LDL.LU R227, [R1] ;  /* 0x0000000001e37983 */ /* 0x008ee20000300800 */
[----:B------:R-:W-:-:S02]  /*48c0*/  WARPGROUP.DEPBAR.LE gsb0, 0x0 ;  /* 0x00008000000079c5 */ /* 0x000fc40000010000 */
[----:B------:R-:W-:Y:S01]  /*48d0*/  FADD R226, R24, R226 ;  /* 0x000000e218e27221 */ /* 0x000fe20000000000 */
        /* <DEDUP_REMOVED lines=97> */
[----:B---3--:R-:W-:-:S05]  /*4ef0*/  FADD R227, R122, R227 ;  /* 0x000000e37ae37221 */ /* 0x008fca0000000000 */
[----:B------:R3:W-:Y:S04]  /*4f00*/  STL [R1], R227 ;  /* 0x000000e301007387 */ /* 0x0007e80000100800 */
[----:B---3--:R-:W3:Y:S02]  /*4f10*/  LDL.LU R227, [R1+0x10c] ;  /* 0x00010c0001e37983 */ /* 0x008ee40000300800 */
[----:B---3--:R-:W-:-:S05]  /*4f20*/  FADD R227, R123, R227 ;  /* 0x000000e37be37221 */ /* 0x008fca0000000000 */
[----:B------:R3:W-:Y:S04]  /*4f30*/  STL [R1+0x4], R227 ;  /* 0x000004e301007387 */ /* 0x0007e80000100800 */
        /* <DEDUP_REMOVED lines=83> */
[----:B------:R3:W-:Y:S02]  /*5470*/  STL [R1+0x74], R227 ;  /* 0x000074e301007387 */ /* 0x0007e40000100800 */
.L_x_32:
[----:B---3--:R-:W-:-:S04]  /*5480*/  IMAD.U32 R227, RZ, RZ, UR31 ;  /* 0x0000001fffe37e24 */ /* 0x008fc8000f8e00ff */
[----:B------:R3:W-:Y:S01]  /*5490*/  SYNCS.ARRIVE.TRANS64.A1T0 RZ, [R227+UR29], RZ ;  /* 0x000000ffe3ff79a7 */ /* 0x0007e2000810001d */
[----:B------:R-:W-:Y:S02]  /*54a0*/  WARPGROUP.DEPBAR.LE gsb0, 0x0 ;  /* 0x00008000000079c5 */ /* 0x000fe40000010000 */
[----:B------:R-:W4:Y:S02]  /*54b0*/  LDC R24, c[0x0][0x28c] ;  /* 0x0000a300ff187b82 */ /* 0x000f240000000800 */
[----:B----4-:R-:W-:-:S13]  /*54c0*/  ISETP.GE.AND P0, PT, R24, 0x1, PT ;  /* 0x000000011800780c */ /* 0x010fda0003f06270 */
[----:B---3--:R-:W-:Y:S05]  /*54d0*/  @!P0 BRA `(.L_x_33) ;  /* 0x0000000000408947 */ /* 0x008fea0003800000 */
[----:B------:R-:W-:-:S06]  /*54e0*/  UISETP.NE.AND UP0, UPT, UR27, 0x3, UPT ;  /* 0x000000031b00788c */ /* 0x000fcc000bf05270 */
[----:B------:R-:W-:-:S13]  /*54f0*/  PLOP3.LUT P0, PT, PT, PT, UP0, 0x80, 0x0 ;  /* 0x000000000000781c */ /* 0x000fda0003f0f008 */
[----:B------:R-:W-:Y:S05]  /*5500*/  @!P0 BRA `(.L_x_34) ;  /* 0x0000000000048947 */ /* 0x000fea0003800000 */
[----:B------:R-:W-:Y:S01]  /*5510*/  BPT.TRAP 0x1 ;  /* 0x000000040000795c */ /* 0x000fe20000300000 */
.L_x_34:
[----:B------:R-:W-:Y:S02]  /*5520*/  UIADD3 UR8, UR16, UR5, URZ ;  /* 0x0000000510087290 */ /* 0x000fe4000fffe03f */
[----:B------:R-:W-:Y:S02]  /*5530*/  UISETP.GT.U32.AND UP0, UPT, UR13, 0x1, UPT ;  /* 0x000000010d00788c */ /* 0x000fe4000bf04070 */
[----:B------:R-:W-:-:S04]  /*5540*/  UIMAD.WIDE.U32 UR6, UR8, -0x45d1745d, URZ ;  /* 0xba2e8ba3080678a5 */ /* 0x000fc8000f8e003f */
[----:B------:R-:W-:Y:S01]  /*5550*/  USHF.R.U32.HI UR6, URZ, 0x4, UR7 ;  /* 0x000000043f067899 */ /* 0x000fe20008011607 */
[----:B------:R-:W-:-:S03]  /*5560*/  PLOP3.LUT P0, PT, PT, PT, UP0, 0x80, 0x0 ;  /* 0x000000000000781c */ /* 0x000fc60003f0f008 */
[----:B------:R-:W-:-:S04]  /*5570*/  UIMAD UR8, UR6, -0x16, UR8 ;  /* 0xffffffea060878a4 */ /* 0x000fc8000f8e0208 */
[----:B------:R-:W-:-:S04]  /*5580*/  ULEA UR8, UR8, UR12, 0x3 ;  /* 0x0000000c08087291 */ /* 0x000fc8000f8e183f */
[----:B------:R-:W-:-:S04]  /*5590*/  UIADD3 UR8, UR8, 0xb0, URZ ;  /* 0x000000b008087890 */ /* 0x000fc8000fffe03f */
[----:B------:R-:W-:-:S09]  /*55a0*/  UPRMT UR8, URZ, 0x654, UR8 ;  /* 0x000006543f087896 */ /* 0x000fd20008000008 */
[----:B------:R-:W-:Y:S01]  /*55b0*/  SYNCS.ARRIVE.TRANS64.RED.A1T0 RZ, [UR8], RZ ;  /* 0x000000ffffff79a7 */ /* 0x000fe20008100408 */
[----:B------:R-:W-:Y:S05]  /*55c0*/  @P0 BRA `(.L_x_33) ;  /* 0x0000000000040947 */ /* 0x000fea0003800000 */
[----:B------:R-:W-:Y:S01]  /*55d0*/  BPT.TRAP 0x1 ;  /* 0x000000040000795c */ /* 0x000fe20000300000 */
.L_x_33:
[----:B------:R-:W3:Y:S01]  /*55e0*/  S2R R25, SR_TID.X ;  /* 0x0000000000197919 */ /* 0x000ee20000002100 */
[----:B------:R-:W-:Y:S01]  /*55f0*/  IMAD.U32 R24, RZ, RZ, UR30 ;  /* 0x0000001eff187e24 */ /* 0x000fe2000f8e00ff */
[----:B------:R-:W-:Y:S01]  /*5600*/  UIADD3 UR5, UR28, UR5, URZ ;  /* 0x000000051c057290 */ /* 0x000fe2000fffe03f */
[----:B------:R-:W4:Y:S01]  /*5610*/  LDC R35, c[0x0][0x288] ;  /* 0x0000a200ff237b82 */ /* 0x000f220000000800 */
[----:B------:R-:W-:Y:S02]  /*5620*/  UISETP.GE.U32.AND UP1, UPT, UR28, 0x16, UPT ;  /* 0x000000161c00788c */ /* 0x000fe4000bf26070 */
[----:B------:R-:W-:Y:S01]  /*5630*/  SHF.L.U32 R24, R24, 0x1f, RZ ;  /* 0x0000001f18187819 */ /* 0x000fe200000006ff */
[----:B------:R-:W-:Y:S02]  /*5640*/  UISETP.GT.U32.AND UP0, UPT, UR5, 0x15, UPT ;  /* 0x000000150500788c */ /* 0x000fe4000bf04070 */
[----:B------:R-:W-:Y:S01]  /*5650*/  UIMAD.WIDE.U32 UR6, UR5, -0x45d1745d, URZ ;  /* 0xba2e8ba3050678a5 */ /* 0x000fe2000f8e003f */
[----:B------:R-:W5:Y:S01]  /*5660*/  SYNCS.PHASECHK.TRANS64.TRYWAIT P0, [UR17+0x8], R24 ;  /* 0x00000818ff0075a7 */ /* 0x000f620008000151 */
[----:B------:R-:W-:-:S02]  /*5670*/  UISETP.LT.U32.AND UP0, UPT, UR28, 0x16, UP0 ;  /* 0x000000161c00788c */ /* 0x000fc40008701070 */
[----:B------:R-:W-:Y:S02]  /*5680*/  USHF.R.U32.HI UR6, URZ, 0x4, UR7 ;  /* 0x000000043f067899 */ /* 0x000fe40008011607 */
[----:B------:R-:W-:Y:S02]  /*5690*/  USEL UR8, URZ, 0x1, !UP0 ;  /* 0x000000013f087887 */ /* 0x000fe4000c000000 */
[----:B------:R-:W-:Y:S02]  /*56a0*/  UIMAD UR5, UR6, -0x16, UR5 ;  /* 0xffffffea060578a4 */ /* 0x000fe4000f8e0205 */
[----:B------:R-:W-:-:S04]  /*56b0*/  ULOP3.LUT UR4, UR4, UR8, URZ, 0x3c, !UPT ;  /* 0x0000000804047292 */ /* 0x000fc8000f8e3c3f */
[----:B------:R-:W-:Y:S01]  /*56c0*/  @UP1 ULOP3.LUT UR4, UR4, 0x1, UR6, 0x78, !UPT ;  /* 0x0000000104041892 */ /* 0x000fe2000f8e7806 */
[----:B---3--:R-:W-:-:S04]  /*56d0*/  SHF.R.S32.HI R26, RZ, 0x1f, R25 ;  /* 0x0000001fff1a7819 */ /* 0x008fc80000011419 */
[----:B------:R-:W-:-:S04]  /*56e0*/  LEA.HI R26, R26, R25, RZ, 0x7 ;  /* 0x000000191a1a7211 */ /* 0x000fc800078f38ff */
[----:B------:R-:W-:-:S05]  /*56f0*/  LOP3.LUT R26, R26, 0xffffff80, RZ, 0xc0, !PT ;  /* 0xffffff801a1a7812 */ /* 0x000fca00078ec0ff */
[----:B------:R-:W-:-:S05]  /*5700*/  IMAD.IADD R26, R25, 0x1, -R26 ;  /* 0x00000001191a7824 */ /* 0x000fca00078e0a1a */
[----:B------:R-:W-:-:S04]  /*5710*/  SHF.R.S32.HI R25, RZ, 0x1f, R26 ;  /* 0x0000001fff197819 */ /* 0x000fc8000001141a */
[----:B------:R-:W-:-:S04]  /*5720*/  LEA.HI R25, R25, R26, RZ, 0x2 ;  /* 0x0000001a19197211 */ /* 0x000fc800078f10ff */
[----:B------:R-:W-:-:S05]  /*5730*/  LOP3.LUT R25, R25, 0xfffffffc, RZ, 0xc0, !PT ;  /* 0xfffffffc19197812 */ /* 0x000fca00078ec0ff */
[----:B------:R-:W-:-:S04]  /*5740*/  IMAD.IADD R40, R26, 0x1, -R25 ;  /* 0x000000011a287824 */ /* 0x000fc800078e0a19 */
[----:B------:R-:W-:Y:S01]  /*5750*/  IMAD.SHL.U32 R32, R40, 0x2, RZ ;  /* 0x0000000228207824 */ /* 0x000fe200078e00ff */
[----:B----45:R-:W-:Y:S06]  /*5760*/  @!P0 BRA `(.L_x_35) ;  /* 0x000000b000f88947 */ /* 0x030fec0003800000 */
.L_x_339:
[----:B------:R4:W-:Y:S01]  /*5770*/  STL [R1+0xa0], R2 ;  /* 0x0000a00201007387 */ /* 0x0009e20000100800 */
[----:B------:R-:W-:Y:S01]  /*5780*/  ULDC UR8, c[0x0][0x284] ;  /* 0x0000a10000087ab9 */ /* 0x000fe20000000800 */
[----:B------:R-:W-:Y:S01]  /*5790*/  SHF.R.S32.HI R33, RZ, 0x1f, R32 ;  /* 0x0000001fff217819 */ /* 0x000fe20000011420 */
[----:B------:R-:W-:Y:S01]  /*57a0*/  ULDC.64 UR6, c[0x0][0x5d0] ;  /* 0x0001740000067ab9 */ /* 0x000fe20000000a00 */
[----:B----4-:R-:W4:Y:S04]  /*57b0*/  LDL.LU R2, [R1+0x88] ;  /* 0x0000880001027983 */ /* 0x010f280000300800 */
[----:B------:R0:W-:Y:S04]  /*57c0*/  STL [R1+0x9c], R0 ;  /* 0x00009c0001007387 */ /* 0x0001e80000100800 */
[----:B------:R-:W2:Y:S04]  /*57d0*/  LDL R227, [R1+0x78] ;  /* 0x0000780001e37983 */ /* 0x000ea80000100800 */
[----:B0-----:R-:W3:Y:S01]  /*57e0*/  LDL R0, [R1+0x84] ;  /* 0x0000840001007983 */ /* 0x001ee20000100800 */
[----:B----4-:R-:W-:-:S03]  /*57f0*/  IMAD.SHL.U32 R37, R2, 0x100, RZ ;  /* 0x0000010002257824 */ /* 0x010fc600078e00ff */
[----:B------:R0:W5:Y:S01]  /*5800*/  LDL.LU R2, [R1+0xa0] ;  /* 0x0000a00001027983 */ /* 0x0001620000300800 */
[----:B---3--:R-:W-:-:S03]  /*5810*/  IMAD.SHL.U32 R34, R0, 0x40, RZ ;  /* 0x0000004000227824 */ /* 0x008fc600078e00ff */
[----:B------:R0:W5:Y:S02]  /*5820*/  LDL.LU R0, [R1+0x9c] ;  /* 0x00009c0001007983 */ /* 0x0001640000300800 */
[----:B------:R-:W-:Y:S02]  /*5830*/  ISETP.GE.AND P0, PT, R34, UR8, PT ;  /* 0x0000000822007c0c */ /* 0x000fe4000bf06270 */
[----:B--2---:R-:W-:Y:S02]  /*5840*/  SHF.R.S32.HI R38, RZ, 0x1f, R227 ;  /* 0x0000001fff267819 */ /* 0x004fe400000114e3 */
[----:B------:R-:W-:Y:S01]  /*5850*/  ISETP.GE.OR P0, PT, R37, R35, P0 ;  /* 0x000000232500720c */ /* 0x000fe20000706670 */
[----:B------:R-:W-:-:S04]  /*5860*/  IMAD.WIDE.U32 R24, R227, UR6, R32 ;  /* 0x00000006e3187c25 */ /* 0x000fc8000f8e0020 */
[----:B------:R-:W-:Y:S01]  /*5870*/  IMAD R26, R38, UR6, RZ ;  /* 0x00000006261a7c24 */ /* 0x000fe2000f8e02ff */
[----:B------:R-:W-:Y:S02]  /*5880*/  SHF.R.S32.HI R36, RZ, 0x1f, R37 ;  /* 0x0000001fff247819 */ /* 0x000fe40000011425 */
[----:B------:R-:W-:Y:S01]  /*5890*/  IADD3 R24, P1, R37, R24, RZ ;  /* 0x0000001825187210 */ /* 0x000fe20007f3e0ff */
[----:B------:R-:W-:-:S05]  /*58a0*/  IMAD R27, R227, UR7, R26 ;  /* 0x00000007e31b7c24 */ /* 0x000fca000f8e021a */
[----:B------:R-:W-:Y:S01]  /*58b0*/  IADD3.X R25, R36, R25, R27, P1, !PT ;  /* 0x0000001924197210 */ /* 0x000fe20000ffe41b */
[----:B0-----:R-:W-:Y:S06]  /*58c0*/  @P0 BRA `(.L_x_36) ;  /* 0x0000008c00cc0947 */ /* 0x001fec0003800000 */
[----:B------:R0:W-:Y:S01]  /*58d0*/  STL.64 [R1+0xa8], R4 ;  /* 0x0000a80401007387 */ /* 0x0001e20000100a00 */
[----:B------:R-:W2:Y:S01]  /*58e0*/  LDC.64 R28, c[0x0][0x5c8] ;  /* 0x00017200ff1c7b82 */ /* 0x000ea20000000a00 */
[----:B------:R-:W-:Y:S02]  /*58f0*/  ULDC.64 UR6, c[0x0][0x5c0] ;  /* 0x0001700000067ab9 */ /* 0x000fe40000000a00 */
[----:B0-----:R-:W3:Y:S04]  /*5900*/  LDL.64 R4, [R1+0x90] ;  /* 0x0000900001047983 */ /* 0x001ee80000100a00 */
[----:B-----5:R0:W-:Y:S04]  /*5910*/  STL [R1+0xa0], R2 ;  /* 0x0000a00201007387 */ /* 0x0201e80000100800 */
[----:B0-----:R-:W3:Y:S04]  /*5920*/  LDL.LU R2, [R1+0x84] ;  /* 0x0000840001027983 */ /* 0x001ee80000300800 */
[----:B------:R0:W-:Y:S04]  /*5930*/  STL [R1+0x9c], R0 ;  /* 0x00009c0001007387 */ /* 0x0001e80000100800 */
[----:B0-----:R-:W4:Y:S01]  /*5940*/  LDL R0, [R1+0x8c] ;  /* 0x00008c0001007983 */ /* 0x001f220000100800 */
[----:B---3--:R-:W-:-:S03]  /*5950*/  IMAD.WIDE R30, R2, 0x40, R4 ;  /* 0x00000040021e7825 */ /* 0x008fc600078e0204 */
[----:B------:R0:W5:Y:S04]  /*5960*/  LDL.LU.64 R4, [R1+0xa8] ;  /* 0x0000a80001047983 */ /* 0x0001680000300a00 */
[----:B------:R0:W5:Y:S01]  /*5970*/  LDL.LU R2, [R1+0xa0] ;  /* 0x0000a00001027983 */ /* 0x0001620000300800 */
[-C--:B--2---:R-:W-:Y:S02]  /*5980*/  IMAD R26, R31, R28.reuse, RZ ;  /* 0x0000001c1f1a7224 */ /* 0x084fe400078e02ff */
[----:B------:R-:W-:-:S04]  /*5990*/  IMAD.WIDE.U32 R24, R30, R28, R24 ;  /* 0x0000001c1e187225 */ /* 0x000fc800078e0018 */
[----:B------:R-:W-:Y:S01]  /*59a0*/  IMAD R27, R30, R29, R26 ;  /* 0x0000001d1e1b7224 */ /* 0x000fe200078e021a */
[----:B------:R-:W-:Y:S01]  /*59b0*/  LEA R26, P0, R28, R24, 0x3 ;  /* 0x000000181c1a7211 */ /* 0x000fe200078018ff */
[----:B----4-:R-:W-:Y:S01]  /*59c0*/  IMAD.IADD R39, R0, 0x1, -R34 ;  /* 0x0000000100277824 */ /* 0x010fe200078e0a22 */
[----:B------:R-:W-:Y:S01]  /*59d0*/  IADD3 R24, P1, R24, UR6, RZ ;  /* 0x0000000618187c10 */ /* 0x000fe2000ff3e0ff */
[----:B------:R0:W5:Y:S01]  /*59e0*/  LDL.LU R0, [R1+0x9c] ;  /* 0x00009c0001007983 */ /* 0x0001620000300800 */
[----:B------:R-:W-:Y:S01]  /*59f0*/  IMAD.IADD R27, R25, 0x1, R27 ;  /* 0x00000001191b7824 */ /* 0x000fe200078e021b */
[----:B------:R-:W-:-:S04]  /*5a00*/  IADD3 R26, P3, R26, UR6, RZ ;  /* 0x000000061a1a7c10 */ /* 0x000fc8000ff7e0ff */
[----:B------:R-:W-:Y:S01]  /*5a10*/  LEA.HI.X R29, R28, R27, R29, 0x3, P0 ;  /* 0x0000001b1c1d7211 */ /* 0x000fe200000f1c1d */
[----:B------:R-:W-:Y:S01]  /*5a20*/  IMAD R28, R40, -0x2, R35 ;  /* 0xfffffffe281c7824 */ /* 0x000fe200078e0223 */
[----:B------:R-:W-:Y:S01]  /*5a30*/  FSETP.NEU.AND P0, PT, RZ, UR26, PT ;  /* 0x0000001aff007c0b */ /* 0x000fe2000bf0d000 */
[----:B------:R-:W-:Y:S01]  /*5a40*/  BSSY B0, `(.L_x_36) ;  /* 0x00008db000007945 */ /* 0x000fe20003800000 */
[----:B------:R-:W-:Y:S02]  /*5a50*/  IADD3.X R25, R27, UR7, RZ, P1, !PT ;  /* 0x000000071b197c10 */ /* 0x000fe40008ffe4ff */
[----:B------:R-:W-:Y:S01]  /*5a60*/  IADD3.X R27, R29, UR7, RZ, P3, !PT ;  /* 0x000000071d1b7c10 */ /* 0x000fe20009ffe4ff */
[----:B------:R-:W-:-:S08]  /*5a70*/  IMAD.IADD R34, R28, 0x1, -R37 ;  /* 0x000000011c227824 */ /* 0x000fd000078e0a25 */
[----:B0-----:R-:W-:Y:S05]  /*5a80*/  @!P0 BRA `(.L_x_37) ;  /* 0x0000006800d88947 */ /* 0x001fea0003800000 */
[----:B------:R-:W-:Y:S01]  /*5a90*/  ULDC.64 UR6, c[0x0][0x5b8] ;  /* 0x00016e0000067ab9 */ /* 0x000fe20000000a00 */
[----:B------:R-:W-:Y:S01]  /*5aa0*/  ULDC.64 UR8, c[0x0][0x5a8] ;  /* 0x00016a0000087ab9 */ /* 0x000fe20000000a00 */
[----:B------:R-:W-:Y:S01]  /*5ab0*/  IMAD.WIDE.U32 R32, R227, UR6, R32 ;  /* 0x00000006e3207c25 */ /* 0x000fe2000f8e0020 */
[----:B------:R-:W-:Y:S03]  /*5ac0*/  BSSY B1, `(.L_x_38) ;  /* 0x0000010000017945 */ /* 0x000fe60003800000 */
[----:B------:R-:W-:Y:S01]  /*5ad0*/  IMAD R28, R38, UR6, RZ ;  /* 0x00000006261c7c24 */ /* 0x000fe2000f8e02ff */
[----:B------:R-:W-:-:S03]  /*5ae0*/  IADD3 R32, P0, R37, R32, RZ ;  /* 0x0000002025207210 */ /* 0x000fc60007f1e0ff */
[----:B------:R-:W-:Y:S01]  /*5af0*/  IMAD R29, R227, UR7, R28 ;  /* 0x00000007e31d7c24 */ /* 0x000fe2000f8e021c */
[----:B------:R-:W-:Y:S02]  /*5b00*/  ULDC.64 UR6, c[0x0][0x5b0] ;  /* 0x00016c0000067ab9 */ /* 0x000fe40000000a00 */
[----:B------:R-:W-:Y:S02]  /*5b10*/  IMAD R35, R31, UR6, RZ ;  /* 0x000000061f237c24 */ /* 0x000fe4000f8e02ff */
[----:B------:R-:W-:Y:S02]  /*5b20*/  IADD3.X R33, R36, R33, R29, P0, !PT ;  /* 0x0000002124217210 */ /* 0x000fe400007fe41d */
[----:B------:R-:W-:Y:S01]  /*5b30*/  ISETP.GE.AND P0, PT, R39, 0x1, PT ;  /* 0x000000012700780c */ /* 0x000fe20003f06270 */
[C---:B------:R-:W-:Y:S02]  /*5b40*/  IMAD R35, R30.reuse, UR7, R35 ;  /* 0x000000071e237c24 */ /* 0x040fe4000f8e0223 */
[----:B------:R-:W-:Y:S01]  /*5b50*/  IMAD.WIDE.U32 R28, R30, UR6, R32 ;  /* 0x000000061e1c7c25 */ /* 0x000fe2000f8e0020 */
[----:B------:R-:W-:-:S02]  /*5b60*/  ISETP.LT.OR P4, PT, R34, 0x1, !P0 ;  /* 0x000000012200780c */ /* 0x000fc40004781670 */
[----:B------:R-:W-:-:S04]  /*5b70*/  IADD3 R28, P1, R28, UR8, RZ ;  /* 0x000000081c1c7c10 */ /* 0x000fc8000ff3e0ff */
[--C-:B------:R-:W-:Y:S02]  /*5b80*/  IADD3.X R29, R29, UR9, R35.reuse, P1, !PT ;  /* 0x000000091d1d7c10 */ /* 0x100fe40008ffe423 */
[----:B------:R-:W-:-:S05]  /*5b90*/  PRMT R35, RZ, 0x7610, R35 ;  /* 0x00007610ff237816 */ /* 0x000fca0000000023 */
[----:B------:R-:W-:Y:S05]  /*5ba0*/  @P4 BRA `(.L_x_39) ;  /* 0x0000000000044947 */ /* 0x000fea0003800000 */
[----:B------:R0:W5:Y:S02]  /*5bb0*/  LDG.E.U8 R35, desc[UR22][R28.64] ;  /* 0x000000161c237981 */ /* 0x000164000c1e1100 */
.L_x_39:
[----:B------:R-:W-:Y:S05]  /*5bc0*/  BSYNC B1 ;  /* 0x0000000000017941 */ /* 0x000fea0003800000 */
.L_x_38:
[----:B-----5:R-:W-:Y:S01]  /*5bd0*/  LOP3.LUT R35, R35, 0xff, RZ, 0xc0, !PT ;  /* 0x000000ff23237812 */ /* 0x020fe200078ec0ff */
[----:B------:R-:W-:Y:S01]  /*5be0*/  BSSY B1, `(.L_x_40) ;  /* 0x000000b000017945 */ /* 0x000fe20003800000 */
[----:B------:R-:W-:Y:S02]  /*5bf0*/  ISETP.LT.OR P3, PT, R34, 0x2, !P0 ;  /* 0x000000022200780c */ /* 0x000fe40004761670 */
[----:B------:R-:W-:-:S05]  /*5c00*/  F2FP.F16.E5M2.UNPACK_B R35, R35 ;  /* 0x00000023ff23723e */ /* 0x000fca00020004ff */
[----:B------:R-:W-:-:S05]  /*5c10*/  HADD2.F32 R35, -RZ, R35.H0_H0 ;  /* 0x20000023ff237230 */ /* 0x000fca0000004100 */
[----:B------:R-:W-:-:S04]  /*5c20*/  FMUL R35, R35, UR26 ;  /* 0x0000001a23237c20 */ /* 0x000fc80008400000 */
[----:B------:R-:W-:-:S05]  /*5c30*/  FFMA R35, R226, UR25, R35 ;  /* 0x00000019e2237c23 */ /* 0x000fca0008000023 */
[----:B------:R-:W-:Y:S02]  /*5c40*/  F2FP.SATFINITE.E5M2.F32.PACK_AB_MERGE_C R37, RZ, R35, RZ ;  /* 0x00000023ff25723e */ /* 0x000fe400048060ff */
[----:B------:R-:W-:-:S03]  /*5c50*/  PRMT R35, RZ, 0x7610, R35 ;  /* 0x00007610ff237816 */ /* 0x000fc60000000023 */
[----:B------:R2:W-:Y:S01]  /*5c60*/  @!P4 STG.E.U8 desc[UR22][R24.64], R37 ;  /* 0x000000251800c986 */ /* 0x0005e2000c101116 */
[----:B------:R-:W-:Y:S05]  /*5c70*/  @P3 BRA `(.L_x_41) ;  /* 0x0000000000043947 */ /* 0x000fea0003800000 */
[----:B------:R3:W5:Y:S02]  /*5c80*/  LDG.E.U8 R35, desc[UR22][R28.64+0x1] ;  /* 0x000001161c237981 */ /* 0x000764000c1e1100 */
.L_x_41:
[----:B------:R-:W-:Y:S05]  /*5c90*/  BSYNC B1 ;  /* 0x0000000000017941 */ /* 0x000fea0003800000 */
.L_x_40:
[----:B-----5:R-:W-:Y:S01]  /*5ca0*/  LOP3.LUT R35, R35, 0xff, RZ, 0xc0, !PT ;  /* 0x000000ff23237812 */ /* 0x020fe200078ec0ff */
[----:B------:R-:W-:Y:S01]  /*5cb0*/  BSSY B1, `(.L_x_42) ;  /* 0x0000013000017945 */ /* 0x000fe20003800000 */
[----:B--2---:R-:W-:Y:S02]  /*5cc0*/  IADD3 R37, P1, R30, 0x8, RZ ;  /* 0x000000081e257810 */ /* 0x004fe40007f3e0ff */
[----:B------:R-:W-:-:S03]  /*5cd0*/  F2FP.F16.E5M2.UNPACK_B R35, R35 ;  /* 0x00000023ff23723e */ /* 0x000fc600020004ff */
[----:B------:R-:W-:Y:S01]  /*5ce0*/  IMAD.X R31, RZ, RZ, R31, P1 ;  /* 0x000000ffff1f7224 */ /* 0x000fe200008e061f */
[----:B------:R-:W-:Y:S01]  /*5cf0*/  ISETP.GE.AND P1, PT, R39, 0x9, PT ;  /* 0x000000092700780c */ /* 0x000fe20003f26270 */
[----:B------:R-:W-:Y:S02]  /*5d00*/  HADD2.F32 R35, -RZ, R35.H0_H0 ;  /* 0x20000023ff237230 */ /* 0x000fe40000004100 */
[----:B------:R-:W-:Y:S01]  /*5d10*/  IMAD R36, R31, UR6, RZ ;  /* 0x000000061f247c24 */ /* 0x000fe2000f8e02ff */
[----:B------:R-:W-:Y:S01]  /*5d20*/  ISETP.LT.OR P5, PT, R34, 0x1, !P1 ;  /* 0x000000012200780c */ /* 0x000fe20004fa1670 */
[----:B------:R-:W-:-:S04]  /*5d30*/  IMAD.WIDE.U32 R32, R37, UR6, R32 ;  /* 0x0000000625207c25 */ /* 0x000fc8000f8e0020 */
[----:B------:R-:W-:Y:S01]  /*5d40*/  FMUL R30, R35, UR26 ;  /* 0x0000001a231e7c20 */ /* 0x000fe20008400000 */
[----:B------:R-:W-:-:S03]  /*5d50*/  IMAD R37, R37, UR7, R36 ;  /* 0x0000000725257c24 */ /* 0x000fc6000f8e0224 */
[----:B------:R-:W-:Y:S01]  /*5d60*/  FFMA R225, R225, UR25, R30 ;  /* 0x00000019e1e17c23 */ /* 0x000fe2000800001e */
[----:B------:R-:W-:Y:S02]  /*5d70*/  IADD3 R30, P4, R32, UR8, RZ ;  /* 0x00000008201e7c10 */ /* 0x000fe4000ff9e0ff */
[----:B------:R-:W-:Y:S02]  /*5d80*/  PRMT R32, RZ, 0x7610, R32 ;  /* 0x00007610ff207816 */ /* 0x000fe40000000020 */
[----:B------:R-:W-:Y:S02]  /*5d90*/  F2FP.SATFINITE.E5M2.F32.PACK_AB_MERGE_C R225, RZ, R225, RZ ;  /* 0x000000e1ffe1723e */ /* 0x000fe400048060ff */
[----:B------:R-:W-:-:S03]  /*5da0*/  IADD3.X R31, R33, UR9, R37, P4, !PT ;  /* 0x00000009211f7c10 */ /* 0x000fc6000a7fe425 */
[----:B------:R2:W-:Y:S01]  /*5db0*/  @!P3 STG.E.U8 desc[UR22][R24.64+0x1], R225 ;  /* 0x000001e11800b986 */ /* 0x0005e2000c101116 */
[----:B------:R-:W-:Y:S05]  /*5dc0*/  @P5 BRA `(.L_x_43) ;  /* 0x0000000000045947 */ /* 0x000fea0003800000 */
[----:B------:R4:W5:Y:S02]  /*5dd0*/  LDG.E.U8 R32, desc[UR22][R30.64] ;  /* 0x000000161e207981 */ /* 0x000964000c1e1100 */
.L_x_43:
[----:B------:R-:W-:Y:S05]  /*5de0*/  BSYNC B1 ;  /* 0x0000000000017941 */ /* 0x000fea0003800000 */
.L_x_42:
[----:B-----5:R-:W-:Y:S01]  /*5df0*/  LOP3.LUT R32, R32, 0xff, RZ, 0xc0, !PT ;  /* 0x000000ff20207812 */ /* 0x020fe200078ec0ff */
[----:B------:R-:W-:Y:S01]  /*5e00*/  BSSY B1, `(.L_x_44) ;  /* 0x000000b000017945 */ /* 0x000fe20003800000 */
[----:B------:R-:W-:Y:S02]  /*5e10*/  ISETP.LT.OR P3, PT, R34, 0x2, !P1 ;  /* 0x000000022200780c */ /* 0x000fe40004f61670 */
[----:B------:R-:W-:-:S05]  /*5e20*/  F2FP.F16.E5M2.UNPACK_B R32, R32 ;  /* 0x00000020ff20723e */ /* 0x000fca00020004ff */
[----:B------:R-:W-:-:S05]  /*5e30*/  HADD2.F32 R32, -RZ, R32.H0_H0 ;  /* 0x20000020ff207230 */ /* 0x000fca0000004100 */
[----:B------:R-:W-:Y:S01]  /*5e40*/  FMUL R33, R32, UR26 ;  /* 0x0000001a20217c20 */ /* 0x000fe20008400000 */
[----:B------:R-:W-:-:S03]  /*5e50*/  PRMT R32, RZ, 0x7610, R32 ;  /* 0x00007610ff207816 */ /* 0x000fc60000000020 */
[----:B------:R-:W-:-:S05]  /*5e60*/  FFMA R33, R224, UR25, R33 ;  /* 0x00000019e0217c23 */ /* 0x000fca0008000021 */
[----:B------:R-:W-:-:S05]  /*5e70*/  F2FP.SATFINITE.E5M2.F32.PACK_AB_MERGE_C R33, RZ, R33, RZ ;  /* 0x00000021ff21723e */ /* 0x000fca00048060ff */
[----:B------:R0:W-:Y:S01]  /*5e80*/  @!P5 STG.E.U8 desc[UR22][R26.64], R33 ;  /* 0x000000211a00d986 */ /* 0x0001e2000c101116 */
[----:B------:R-:W-:Y:S05]  /*5e90*/  @P3 BRA `(.L_x_45) ;  /* 0x0000000000043947 */ /* 0x000fea0003800000 */
[----:B------:R0:W5:Y:S02]  /*5ea0*/  LDG.E.U8 R32, desc[UR22][R30.64+0x1] ;  /* 0x000001161e207981 */ /* 0x000164000c1e1100 */
.L_x_45:
[----:B------:R-:W-:Y:S05]  /*5eb0*/  BSYNC B1 ;  /* 0x0000000000017941 */ /* 0x000fea0003800000 */
.L_x_44:
[----:B-----5:R-:W-:Y:S01]  /*5ec0*/  LOP3.LUT R32, R32, 0xff, RZ, 0xc0, !PT ;  /* 0x000000ff20207812 */ /* 0x020fe200078ec0ff */
[----:B------:R-:W-:Y:S01]  /*5ed0*/  BSSY B1, `(.L_x_46) ;  /* 0x000000b000017945 */ /* 0x000fe20003800000 */
[----:B------:R-:W-:Y:S02]  /*5ee0*/  ISETP.LT.OR P4, PT, R34, 0x9, !P0 ;  /* 0x000000092200780c */ /* 0x000fe40004781670 */
[----:B------:R-:W-:-:S05]  /*5ef0*/  F2FP.F16.E5M2.UNPACK_B R32, R32 ;  /* 0x00000020ff20723e */ /* 0x000fca00020004ff */
[----:B------:R-:W-:-:S05]  /*5f00*/  HADD2.F32 R32, -RZ, R32.H0_H0 ;  /* 0x20000020ff207230 */ /* 0x000fca0000004100 */
[----:B------:R-:W-:-:S04]  /*5f10*/  FMUL R32, R32, UR26 ;  /* 0x0000001a20207c20 */ /* 0x000fc80008400000 */
[----:B------:R-:W-:-:S05]  /*5f20*/  FFMA R32, R223, UR25, R32 ;  /* 0x00000019df207c23 */ /* 0x000fca0008000020 */
[----:B0-----:R-:W-:Y:S02]  /*5f30*/  F2FP.SATFINITE.E5M2.F32.PACK_AB_MERGE_C R33, RZ, R32, RZ ;  /* 0x00000020ff21723e */ /* 0x001fe400048060ff */
[----:B------:R-:W-:-:S03]  /*5f40*/  PRMT R32, RZ, 0x7610, R32 ;  /* 0x00007610ff207816 */ /* 0x000fc60000000020 */
[----:B------:R0:W-:Y:S01]  /*5f50*/  @!P3 STG.E.U8 desc[UR22][R26.64+0x1], R33 ;  /* 0x000001211a00b986 */ /* 0x0001e2000c101116 */
[----:B------:R-:W-:Y:S05]  /*5f60*/  @P4 BRA `(.L_x_47) ;  /* 0x0000000000044947 */ /* 0x000fea0003800000 */
[----:B------:R0:W5:Y:S02]  /*5f70*/  LDG.E.U8 R32, desc[UR22][R28.64+0x8] ;  /* 0x000008161c207981 */ /* 0x000164000c1e1100 */
.L_x_47:
[----:B------:R-:W-:Y:S05]  /*5f80*/  BSYNC B1 ;  /* 0x0000000000017941 */ /* 0x000fea0003800000 */
.L_x_46:
[----:B-----5:R-:W-:Y:S01]  /*5f90*/  LOP3.LUT R32, R32, 0xff, RZ, 0xc0, !PT ;  /* 0x000000ff20207812 */ /* 0x020fe200078ec0ff */
[----:B------:R-:W-:Y:S01]  /*5fa0*/  BSSY B1, `(.L_x_48) ;  /* 0x000000b000017945 */ /* 0x000fe20003800000 */
[----:B------:R-:W-:Y:S02]  /*5fb0*/  ISETP.LT.OR P3, PT, R34, 0xa, !P0 ;  /* 0x0000000a2200780c */ /* 0x000fe40004761670 */
[----:B------:R-:W-:-:S05]  /*5fc0*/  F2FP.F16.E5M2.UNPACK_B R32, R32 ;  /* 0x00000020ff20723e */ /* 0x000fca00020004ff */
[----:B------:R-:W-:-:S05]  /*5fd0*/  HADD2.F32 R32, -RZ, R32.H0_H0 ;  /* 0x20000020ff207230 */ /* 0x000fca0000004100 */
[----:B0-----:R-:W-:Y:S01]  /*5fe0*/  FMUL R33, R32, UR26 ;  /* 0x0000001a20217c20 */ /* 0x001fe20008400000 */
[----:B------:R-:W-:-:S03]  /*5ff0*/  PRMT R32, RZ, 0x7610, R32 ;  /* 0x00007610ff207816 */ /* 0x000fc60000000020 */
[----:B------:R-:W-:-:S05]  /*6000*/  FFMA R33, R222, UR25, R33 ;  /* 0x00000019de217c23 */ /* 0x000fca0008000021 */
[----:B------:R-:W-:-:S05]  /*6010*/  F2FP.SATFINITE.E5M2.F32.PACK_AB_MERGE_C R33, RZ, R33, RZ ;  /* 0x00000021ff21723e */ /* 0x000fca00048060ff */
[----:B------:R0:W-:Y:S01]  /*6020*/  @!P4 STG.E.U8 desc[UR22][R24.64+0x8], R33 ;  /* 0x000008211800c986 */ /* 0x0001e2000c101116 */
[----:B------:R-:W-:Y:S05]  /*6030*/  @P3 BRA `(.L_x_49) ;  /* 0x0000000000043947 */ /* 0x000fea0003800000 */
[----:B------:R0:W5:Y:S02]  /*6040*/  LDG.E.U8 R32, desc[UR22][R28.64+0x9] ;  /* 0x000009161c207981 */ /* 0x000164000c1e1100 */
.L_x_49:
[----:B------:R-:W-:Y:S05]  /*6050*/  BSYNC B1 ;  /* 0x0000000000017941 */ /* 0x000fea0003800000 */
.L_x_48:
        /* <DEDUP_REMOVED lines=12> */
.L_x_51:
[----:B------:R-:W-:Y:S05]  /*6120*/  BSYNC B1 ;  /* 0x0000000000017941 */ /* 0x000fea0003800000 */
.L_x_50:
        /* <DEDUP_REMOVED lines=12> */
.L_x_53:
[----:B------:R-:W-:Y:S05]  /*61f0*/  BSYNC B1 ;  /* 0x0000000000017941 */ /* 0x000fea0003800000 */
.L_x_52:
        /* <DEDUP_REMOVED lines=12> */
.L_x_55:
[----:B------:R-:W-:Y:S05]  /*62c0*/  BSYNC B1 ;  /* 0x0000000000017941 */ /* 0x000fea0003800000 */
.L_x_54:
        /* <DEDUP_REMOVED lines=12> */
.L_x_57:
[----:B------:R-:W-:Y:S05]  /*6390*/  BSYNC B1 ;  /* 0x0000000000017941 */ /* 0x000fea0003800000 */
.L_x_56:
        /* <DEDUP_REMOVED lines=12> */
.L_x_59:
[----:B------:R-:W-:Y:S05]  /*6460*/  BSYNC B1 ;  /* 0x0000000000017941 */ /* 0x000fea0003800000 */
.L_x_58:
        /* <DEDUP_REMOVED lines=12> */
.L_x_61:
[----:B------:R-:W-:Y:S05]  /*6530*/  BSYNC B1 ;  /* 0x0000000000017941 */ /* 0x000fea0003800000 */
.L_x_60:
        /* <DEDUP_REMOVED lines=12> */
.L_x_63:
[----:B------:R-:W-:Y:S05]  /*6600*/  BSYNC B1 ;  /* 0x0000000000017941 */ /* 0x000fea0003800000 */
.L_x_62:
        /* <DEDUP_REMOVED lines=12> */
.L_x_65:
[----:B------:R-:W-:Y:S05]  /*66d0*/  BSYNC B1 ;  /* 0x0000000000017941 */ /* 0x000fea0003800000 */
.L_x_64:
        /* <DEDUP_REMOVED lines=12> */
.L_x_67:
[----:B------:R-:W-:Y:S05]  /*67a0*/  BSYNC B1 ;  /* 0x0000000000017941 */ /* 0x000fea0003800000 */
.L_x_66:
        /* <DEDUP_REMOVED lines=12> */
.L_x_69:
[----:B------:R-:W-:Y:S05]  /*6870*/  BSYNC B1 ;  /* 0x0000000000017941 */ /* 0x000fea0003800000 */
.L_x_68:
        /* <DEDUP_REMOVED lines=12> */
.L_x_71:
[----:B------:R-:W-:Y:S05]  /*6940*/  BSYNC B1 ;  /* 0x0000000000017941 */ /* 0x000fea0003800000 */
.L_x_70:
        /* <DEDUP_REMOVED lines=12> */
.L_x_73:
[----:B------:R-:W-:Y:S05]  /*6a10*/  BSYNC B1 ;  /* 0x0000000000017941 */ /* 0x000fea0003800000 */
.L_x_72:
        /* <DEDUP_REMOVED lines=12> */
.L_x_75:
[----:B------:R-:W-:Y:S05]  /*6ae0*/  BSYNC B1 ;  /* 0x0000000000017941 */ /* 0x000fea0003800000 */
.L_x_74:
        /* <DEDUP_REMOVED lines=12> */
.L_x_77:
[----:B------:R-:W-:Y:S05]  /*6bb0*/  BSYNC B1 ;  /* 0x0000000000017941 */ /* 0x000fea0003800000 */
.L_x_76:
        /* <DEDUP_REMOVED lines=12> */
.L_x_79:
[----:B------:R-:W-:Y:S05]  /*6c80*/  BSYNC B1 ;  /* 0x0000000000017941 */ /* 0x000fea0003800000 */
.L_x_78:
        /* <DEDUP_REMOVED lines=12> */
.L_x_81:
[----:B------:R-:W-:Y:S05]  /*6d50*/  BSYNC B1 ;  /* 0x0000000000017941 */ /* 0x000fea0003800000 */
.L_x_80:
        /* <DEDUP_REMOVED lines=12> */
.L_x_83:
[----:B------:R-:W-:Y:S05]  /*6e20*/  BSYNC B1 ;  /* 0x0000000000017941 */ /* 0x000fea0003800000 */
.L_x_82:
        /* <DEDUP_REMOVED lines=12> */
.L_x_85:
[----:B------:R-:W-:Y:S05]  /*6ef0*/  BSYNC B1 ;  /* 0x0000000000017941 */ /* 0x000fea0003800000 */
.L_x_84:
        /* <DEDUP_REMOVED lines=12> */
.L_x_87:
[----:B------:R-:W-:Y:S05]  /*6fc0*/  BSYNC B1 ;  /* 0x0000000000017941 */ /* 0x000fea0003800000 */
.L_x_86:
        /* <DEDUP_REMOVED lines=12> */
.L_x_89:
[----:B------:R-:W-:Y:S05]  /*7090*/  BSYNC B1 ;  /* 0x0000000000017941 */ /* 0x000fea0003800000 */
.L_x_88:
        /* <DEDUP_REMOVED lines=12> */
.L_x_91:
[----:B------:R-:W-:Y:S05]  /*7160*/  BSYNC B1 ;  /* 0x0000000000017941 */ /* 0x000fea0003800000 */
.L_x_90:
        /* <DEDUP_REMOVED lines=12> */
.L_x_93:
[----:B------:R-:W-:Y:S05]  /*7230*/  BSYNC B1 ;  /* 0x0000000000017941 */ /* 0x000fea0003800000 */
.L_x_92:
        /* <DEDUP_REMOVED lines=12> */
.L_x_95:
[----:B------:R-:W-:Y:S05]  /*7300*/  BSYNC B1 ;  /* 0x0000000000017941 */ /* 0x000fea0003800000 */
.L_x_94:
        /* <DEDUP_REMOVED lines=12> */
.L_x_97:
[----:B------:R-:W-:Y:S05]  /*73d0*/  BSYNC B1 ;  /* 0x0000000000017941 */ /* 0x000fea0003800000 */
.L_x_96:
        /* <DEDUP_REMOVED lines=12> */
.L_x_99:
[----:B------:R-:W-:Y:S05]  /*74a0*/  BSYNC B1 ;  /* 0x0000000000017941 */ /* 0x000fea0003800000 */
.L_x_98:
        /* <DEDUP_REMOVED lines=12> */
.L_x_101:
[----:B------:R-:W-:Y:S05]  /*7570*/  BSYNC B1 ;  /* 0x0000000000017941 */ /* 0x000fea0003800000 */
.L_x_100:
        /* <DEDUP_REMOVED lines=12> */
.L_x_103:
[----:B------:R-:W-:Y:S05]  /*7640*/  BSYNC B1 ;  /* 0x0000000000017941 */ /* 0x000fea0003800000 */
.L_x_102:
        /* <DEDUP_REMOVED lines=12> */
.L_x_105:
[----:B------:R-:W-:Y:S05]  /*7710*/  BSYNC B1 ;  /* 0x0000000000017941 */ /* 0x000fea0003800000 */
.L_x_104:
        /* <DEDUP_REMOVED lines=12> */
.L_x_107:
[----:B------:R-:W-:Y:S05]  /*77e0*/  BSYNC B1 ;  /* 0x0000000000017941 */ /* 0x000fea0003800000 */
.L_x_106:
        /* <DEDUP_REMOVED lines=12> */
.L_x_109:
[----:B------:R-:W-:Y:S05]  /*78b0*/  BSYNC B1 ;  /* 0x0000000000017941 */ /* 0x000fea0003800000 */
.L_x_108:
        /* <DEDUP_REMOVED lines=12> */
.L_x_111:
[----:B------:R-:W-:Y:S05]  /*7980*/  BSYNC B1 ;  /* 0x0000000000017941 */ /* 0x000fea0003800000 */
.L_x_110:
        /* <DEDUP_REMOVED lines=12> */
.L_x_113:
[----:B------:R-:W-:Y:S05]  /*7a50*/  BSYNC B1 ;  /* 0x0000000000017941 */ /* 0x000fea0003800000 */
.L_x_112:
        /* <DEDUP_REMOVED lines=12> */
.L_x_115:
[----:B------:R-:W-:Y:S05]  /*7b20*/  BSYNC B1 ;  /* 0x0000000000017941 */ /* 0x000fea0003800000 */
.L_x_114:
        /* <DEDUP_REMOVED lines=12> */
.L_x_117:
[----:B------:R-:W-:Y:S05]  /*7bf0*/  BSYNC B1 ;  /* 0x0000000000017941 */ /* 0x000fea0003800000 */
.L_x_116:
        /* <DEDUP_REMOVED lines=12> */
.L_x_119:
[----:B------:R-:W-:Y:S05]  /*7cc0*/  BSYNC B1 ;  /* 0x0000000000017941 */ /* 0x000fea0003800000 */
.L_x_118:
        /* <DEDUP_REMOVED lines=12> */
.L_x_121:
[----:B------:R-:W-:Y:S05]  /*7d90*/  BSYNC B1 ;  /* 0x0000000000017941 */ /* 0x000fea0003800000 */
.L_x_120:
        /* <DEDUP_REMOVED lines=12> */
.L_x_123:
[----:B------:R-:W-:Y:S05]  /*7e60*/  BSYNC B1 ;  /* 0x0000000000017941 */ /* 0x000fea0003800000 */
.L_x_122:
        /* <DEDUP_REMOVED lines=12> */
.L_x_125:
[----:B------:R-:W-:Y:S05]  /*7f30*/  BSYNC B1 ;  /* 0x0000000000017941 */ /* 0x000fea0003800000 */
.L_x_124:
        /* <DEDUP_REMOVED lines=12> */
.L_x_127:
[----:B------:R-:W-:Y:S05]  /*8000*/  BSYNC B1 ;  /* 0x0000000000017941 */ /* 0x000fea0003800000 */
.L_x_126:
        /* <DEDUP_REMOVED lines=12> */
.L_x_129:
[----:B------:R-:W-:Y:S05]  /*80d0*/  BSYNC B1 ;  /* 0x0000000000017941 */ /* 0x000fea0003800000 */
.L_x_128:
        /* <DEDUP_REMOVED lines=12> */
.L_x_131:
[----:B------:R-:W-:Y:S05]  /*81a0*/  BSYNC B1 ;  /* 0x0000000000017941 */ /* 0x000fea0003800000 */
.L_x_130:
        /* <DEDUP_REMOVED lines=12> */
.L_x_133:
[----:B------:R-:W-:Y:S05]  /*8270*/  BSYNC B1 ;  /* 0x0000000000017941 */ /* 0x000fea0003800000 */
.L_x_132:
        /* <DEDUP_REMOVED lines=12> */
.L_x_135:
[----:B------:R-:W-:Y:S05]  /*8340*/  BSYNC B1 ;  /* 0x0000000000017941 */ /* 0x000fea0003800000 */
.L_x_134:
        /* <DEDUP_REMOVED lines=12> */
.L_x_137:
[----:B------:R-:W-:Y:S05]  /*8410*/  BSYNC B1 ;  /* 0x0000000000017941 */ /* 0x000fea0003800000 */
.L_x_136:
        /* <DEDUP_REMOVED lines=12> */
.L_x_139:
[----:B------:R-:W-:Y:S05]  /*84e0*/  BSYNC B1 ;  /* 0x0000000000017941 */ /* 0x000fea0003800000 */
.L_x_138:
        /* <DEDUP_REMOVED lines=12> */
.L_x_141:
[----:B------:R-:W-:Y:S05]  /*85b0*/  BSYNC B1 ;  /* 0x0000000000017941 */ /* 0x000fea0003800000 */
.L_x_140:
        /* <DEDUP_REMOVED lines=12> */
.L_x_143:
[----:B------:R-:W-:Y:S05]  /*8680*/  BSYNC B1 ;  /* 0x0000000000017941 */ /* 0x000fea0003800000 */
.L_x_142:
        /* <DEDUP_REMOVED lines=12> */
.L_x_145:
[----:B------:R-:W-:Y:S05]  /*8750*/  BSYNC B1 ;  /* 0x0000000000017941 */ /* 0x000fea0003800000 */
.L_x_144:
        /* <DEDUP_REMOVED lines=12> */
.L_x_147:
[----:B------:R-:W-:Y:S05]  /*8820*/  BSYNC B1 ;  /* 0x0000000000017941 */ /* 0x000fea0003800000 */
.L_x_146:
        /* <DEDUP_REMOVED lines=12> */
.L_x_149:
[----:B------:R-:W-:Y:S05]  /*88f0*/  BSYNC B1 ;  /* 0x0000000000017941 */ /* 0x000fea0003800000 */
.L_x_148:
        /* <DEDUP_REMOVED lines=12> */
.L_x_151:
[----:B------:R-:W-:Y:S05]  /*89c0*/  BSYNC B1 ;  /* 0x0000000000017941 */ /* 0x000fea0003800000 */
.L_x_150:
        /* <DEDUP_REMOVED lines=12> */
.L_x_153:
[----:B------:R-:W-:Y:S05]  /*8a90*/  BSYNC B1 ;  /* 0x0000000000017941 */ /* 0x000fea0003800000 */
.L_x_152:
        /* <DEDUP_REMOVED lines=12> */
.L_x_155:
[----:B------:R-:W-:Y:S05]  /*8b60*/  BSYNC B1 ;  /* 0x0000000000017941 */ /* 0x000fea0003800000 */
.L_x_154:
        /* <DEDUP_REMOVED lines=12> */
.L_x_157:
[----:B------:R-:W-:Y:S05]  /*8c30*/  BSYNC B1 ;  /* 0x0000000000017941 */ /* 0x000fea0003800000 */
.L_x_156:
        /* <DEDUP_REMOVED lines=12> */
.L_x_159:
[----:B------:R-:W-:Y:S05]  /*8d00*/  BSYNC B1 ;  /* 0x0000000000017941 */ /* 0x000fea0003800000 */
.L_x_158:
        /* <DEDUP_REMOVED lines=12> */
.L_x_161:
[----:B------:R-:W-:Y:S05]  /*8dd0*/  BSYNC B1 ;  /* 0x0000000000017941 */ /* 0x000fea0003800000 */
.L_x_160:
        /* <DEDUP_REMOVED lines=12> */
.L_x_163:
[----:B------:R-:W-:Y:S05]  /*8ea0*/  BSYNC B1 ;  /* 0x0000000000017941 */ /* 0x000fea0003800000 */
.L_x_162:
        /* <DEDUP_REMOVED lines=12> */
.L_x_165:
[----:B------:R-:W-:Y:S05]  /*8f70*/  BSYNC B1 ;  /* 0x0000000000017941 */ /* 0x000fea0003800000 */
.L_x_164:
        /* <DEDUP_REMOVED lines=12> */
.L_x_167:
[----:B------:R-:W-:Y:S05]  /*9040*/  BSYNC B1 ;  /* 0x0000000000017941 */ /* 0x000fea0003800000 */
.L_x_166:
        /* <DEDUP_REMOVED lines=12> */
.L_x_169:
[----:B------:R-:W-:Y:S05]  /*9110*/  BSYNC B1 ;  /* 0x0000000000017941 */ /* 0x000fea0003800000 */
.L_x_168:
        /* <DEDUP_REMOVED lines=12> */
.L_x_171:
[----:B------:R-:W-:Y:S05]  /*91e0*/  BSYNC B1 ;  /* 0x0000000000017941 */ /* 0x000fea0003800000 */
.L_x_170:
        /* <DEDUP_REMOVED lines=12> */
.L_x_173:
[----:B------:R-:W-:Y:S05]  /*92b0*/  BSYNC B1 ;  /* 0x0000000000017941 */ /* 0x000fea0003800000 */
.L_x_172:
        /* <DEDUP_REMOVED lines=12> */
.L_x_175:
[----:B------:R-:W-:Y:S05]  /*9380*/  BSYNC B1 ;  /* 0x0000000000017941 */ /* 0x000fea0003800000 */
.L_x_174:
        /* <DEDUP_REMOVED lines=12> */
.L_x_177:
[----:B------:R-:W-:Y:S05]  /*9450*/  BSYNC B1 ;  /* 0x0000000000017941 */ /* 0x000fea0003800000 */
.L_x_176:
        /* <DEDUP_REMOVED lines=12> */
.L_x_179:
[----:B------:R-:W-:Y:S05]  /*9520*/  BSYNC B1 ;  /* 0x0000000000017941 */ /* 0x000fea0003800000 */
.L_x_178:
        /* <DEDUP_REMOVED lines=12> */
.L_x_181:
[----:B------:R-:W-:Y:S05]  /*95f0*/  BSYNC B1 ;  /* 0x0000000000017941 */ /* 0x000fea0003800000 */
.L_x_180:
        /* <DEDUP_REMOVED lines=12> */
.L_x_183:
[----:B------:R-:W-:Y:S05]  /*96c0*/  BSYNC B1 ;  /* 0x0000000000017941 */ /* 0x000fea0003800000 */
.L_x_182:
        /* <DEDUP_REMOVED lines=12> */
.L_x_185:
[----:B------:R-:W-:Y:S05]  /*9790*/  BSYNC B1 ;  /* 0x0000000000017941 */ /* 0x000fea0003800000 */
.L_x_184:
        /* <DEDUP_REMOVED lines=12> */
.L_x_187:
[----:B------:R-:W-:Y:S05]  /*9860*/  BSYNC B1 ;  /* 0x0000000000017941 */ /* 0x000fea0003800000 */
.L_x_186:
        /* <DEDUP_REMOVED lines=12> */
.L_x_189:
[----:B------:R-:W-:Y:S05]  /*9930*/  BSYNC B1 ;  /* 0x0000000000017941 */ /* 0x000fea0003800000 */
.L_x_188:
[----:B-----5:R-:W-:Y:S01]  /*9940*/  LOP3.LUT R32, R32, 0xff, RZ, 0xc0, !PT ;  /* 0x000000ff20207812 */ /* 0x020fe200078ec0ff */
[----:B------:R-:W-:Y:S01]  /*9950*/  BSSY B1, `(.L_x_190) ;  /* 0x000000b000017945 */ /* 0x000fe20003800000 */
[----:B------:R-:W-:Y:S02]  /*9960*/  ISETP.LT.OR P4, PT, R34, 0x99, !P0 ;  /* 0x000000992200780c */ /* 0x000fe40004781670 */
[----:B------:R-:W-:-:S05]  /*9970*/  F2FP.F16.E5M2.UNPACK_B R32, R32 ;  /* 0x00000020ff20723e */ /* 0x000fca00020004ff */
[----:B------:R-:W-:-:S05]  /*9980*/  HADD2.F32 R32, -RZ, R32.H0_H0 ;  /* 0x20000020ff207230 */ /* 0x000fca0000004100 */
[----:B------:R-:W-:-:S04]  /*9990*/  FMUL R32, R32, UR26 ;  /* 0x0000001a20207c20 */ /* 0x000fc80008400000 */
[----:B------:R-:W-:Y:S01]  /*99a0*/  FFMA R32, R23, UR25, R32 ;  /* 0x0000001917207c23 */ /* 0x000fe20008000020 */
[----:B------:R-:W-:-:S04]  /*99b0*/  PRMT R23, RZ, 0x7610, R23 ;  /* 0x00007610ff177816 */ /* 0x000fc80000000017 */
[----:B0-----:R-:W-:-:S05]  /*99c0*/  F2FP.SATFINITE.E5M2.F32.PACK_AB_MERGE_C R33, RZ, R32, RZ ;  /* 0x00000020ff21723e */ /* 0x001fca00048060ff */
[----:B------:R0:W-:Y:S01]  /*99d0*/  @!P3 STG.E.U8 desc[UR22][R26.64+0x91], R33 ;  /* 0x000091211a00b986 */ /* 0x0001e2000c101116 */
[----:B------:R-:W-:Y:S05]  /*99e0*/  @P4 BRA `(.L_x_191) ;  /* 0x0000000000044947 */ /* 0x000fea0003800000 */
[----:B------:R0:W5:Y:S02]  /*99f0*/  LDG.E.U8 R23, desc[UR22][R28.64+0x98] ;  /* 0x000098161c177981 */ /* 0x000164000c1e1100 */
.L_x_191:
[----:B------:R-:W-:Y:S05]  /*9a00*/  BSYNC B1 ;  /* 0x0000000000017941 */ /* 0x000fea0003800000 */
.L_x_190:
        /* <DEDUP_REMOVED lines=8> */
[----:B------:R-:W-:-:S05]  /*9a90*/  F2FP.SATFINITE.E5M2.F32.PACK_AB_MERGE_C R23, RZ, R23, RZ ;  /* 0x00000017ff17723e */ /* 0x000fca00048060ff */
[----:B------:R0:W-:Y:S01]  /*9aa0*/  @!P4 STG.E.U8 desc[UR22][R24.64+0x98], R23 ;  /* 0x000098171800c986 */ /* 0x0001e2000c101116 */
[----:B------:R-:W-:Y:S05]  /*9ab0*/  @P3 BRA `(.L_x_193) ;  /* 0x0000000000043947 */ /* 0x000fea0003800000 */
[----:B------:R0:W5:Y:S02]  /*9ac0*/  LDG.E.U8 R22, desc[UR22][R28.64+0x99] ;  /* 0x000099161c167981 */ /* 0x000164000c1e1100 */
.L_x_193:
[----:B------:R-:W-:Y:S05]  /*9ad0*/  BSYNC B1 ;  /* 0x0000000000017941 */ /* 0x000fea0003800000 */
.L_x_192:
        /* <DEDUP_REMOVED lines=12> */
.L_x_195:
[----:B------:R-:W-:Y:S05]  /*9ba0*/  BSYNC B1 ;  /* 0x0000000000017941 */ /* 0x000fea0003800000 */
.L_x_194:
        /* <DEDUP_REMOVED lines=12> */
.L_x_197:
[----:B------:R-:W-:Y:S05]  /*9c70*/  BSYNC B1 ;  /* 0x0000000000017941 */ /* 0x000fea0003800000 */
.L_x_196:
        /* <DEDUP_REMOVED lines=12> */
.L_x_199:
[----:B------:R-:W-:Y:S05]  /*9d40*/  BSYNC B1 ;  /* 0x0000000000017941 */ /* 0x000fea0003800000 */
.L_x_198:
        /* <DEDUP_REMOVED lines=12> */
.L_x_201:
[----:B------:R-:W-:Y:S05]  /*9e10*/  BSYNC B1 ;  /* 0x0000000000017941 */ /* 0x000fea0003800000 */
.L_x_200:
        /* <DEDUP_REMOVED lines=12> */
.L_x_203:
[----:B------:R-:W-:Y:S05]  /*9ee0*/  BSYNC B1 ;  /* 0x0000000000017941 */ /* 0x000fea0003800000 */
.L_x_202:
        /* <DEDUP_REMOVED lines=12> */
.L_x_205:
[----:B------:R-:W-:Y:S05]  /*9fb0*/  BSYNC B1 ;  /* 0x0000000000017941 */ /* 0x000fea0003800000 */
.L_x_204:
        /* <DEDUP_REMOVED lines=12> */
.L_x_207:
[----:B------:R-:W-:Y:S05]  /*a080*/  BSYNC B1 ;  /* 0x0000000000017941 */ /* 0x000fea0003800000 */
.L_x_206:
        /* <DEDUP_REMOVED lines=12> */
.L_x_209:
[----:B------:R-:W-:Y:S05]  /*a150*/  BSYNC B1 ;  /* 0x0000000000017941 */ /* 0x000fea0003800000 */
.L_x_208:
        /* <DEDUP_REMOVED lines=12> */
.L_x_211:
[----:B------:R-:W-:Y:S05]  /*a220*/  BSYNC B1 ;  /* 0x0000000000017941 */ /* 0x000fea0003800000 */
.L_x_210:
        /* <DEDUP_REMOVED lines=12> */
.L_x_213:
[----:B------:R-:W-:Y:S05]  /*a2f0*/  BSYNC B1 ;  /* 0x0000000000017941 */ /* 0x000fea0003800000 */
.L_x_212:
        /* <DEDUP_REMOVED lines=12> */
.L_x_215:
[----:B------:R-:W-:Y:S05]  /*a3c0*/  BSYNC B1 ;  /* 0x0000000000017941 */ /* 0x000fea0003800000 */
.L_x_214:
        /* <DEDUP_REMOVED lines=12> */
.L_x_217:
[----:B------:R-:W-:Y:S05]  /*a490*/  BSYNC B1 ;  /* 0x0000000000017941 */ /* 0x000fea0003800000 */
.L_x_216:
        /* <DEDUP_REMOVED lines=12> */
.L_x_219:
[----:B------:R-:W-:Y:S05]  /*a560*/  BSYNC B1 ;  /* 0x0000000000017941 */ /* 0x000fea0003800000 */
.L_x_218:
        /* <DEDUP_REMOVED lines=12> */
.L_x_221:
[----:B------:R-:W-:Y:S05]  /*a630*/  BSYNC B1 ;  /* 0x0000000000017941 */ /* 0x000fea0003800000 */
.L_x_220:
        /* <DEDUP_REMOVED lines=12> */
.L_x_223:
[----:B------:R-:W-:Y:S05]  /*a700*/  BSYNC B1 ;  /* 0x0000000000017941 */ /* 0x000fea0003800000 */
.L_x_222:
        /* <DEDUP_REMOVED lines=12> */
.L_x_225:
[----:B------:R-:W-:Y:S05]  /*a7d0*/  BSYNC B1 ;  /* 0x0000000000017941 */ /* 0x000fea0003800000 */
.L_x_224:
        /* <DEDUP_REMOVED lines=12> */
.L_x_227:
[----:B------:R-:W-:Y:S05]  /*a8a0*/  BSYNC B1 ;  /* 0x0000000000017941 */ /* 0x000fea0003800000 */
.L_x_226:
        /* <DEDUP_REMOVED lines=12> */
.L_x_229:
[----:B------:R-:W-:Y:S05]  /*a970*/  BSYNC B1 ;  /* 0x0000000000017941 */ /* 0x000fea0003800000 */
.L_x_228:
        /* <DEDUP_REMOVED lines=12> */
.L_x_231:
[----:B------:R-:W-:Y:S05]  /*aa40*/  BSYNC B1 ;  /* 0x0000000000017941 */ /* 0x000fea0003800000 */
.L_x_230:
        /* <DEDUP_REMOVED lines=12> */
.L_x_233:
[----:B------:R-:W-:Y:S05]  /*ab10*/  BSYNC B1 ;  /* 0x0000000000017941 */ /* 0x000fea0003800000 */
.L_x_232:
[----:B-----5:R-:W-:Y:S01]  /*ab20*/  LOP3.LUT R2, R2, 0xff, RZ, 0xc0, !PT ;  /* 0x000000ff02027812 */ /* 0x020fe200078ec0ff */
[----:B------:R-:W-:Y:S01]  /*ab30*/  BSSY B1, `(.L_x_234) ;  /* 0x000000b000017945 */ /* 0x000fe20003800000 */
[----:B------:R-:W-:Y:S02]  /*ab40*/  ISETP.LT.OR P4, PT, R34, 0xc1, !P1 ;  /* 0x000000c12200780c */ /* 0x000fe40004f81670 */
[----:B------:R-:W-:-:S05]  /*ab50*/  F2FP.F16.E5M2.UNPACK_B R2, R2 ;  /* 0x00000002ff02723e */ /* 0x000fca00020004ff */
[----:B------:R-:W-:-:S05]  /*ab60*/  HADD2.F32 R2, -RZ, R2.H0_H0 ;  /* 0x20000002ff027230 */ /* 0x000fca0000004100 */
[----:B0-----:R-:W-:-:S04]  /*ab70*/  FMUL R3, R2, UR26 ;  /* 0x0000001a02037c20 */ /* 0x001fc80008400000 */
[----:B------:R-:W-:Y:S01]  /*ab80*/  FFMA R3, R0, UR25, R3 ;  /* 0x0000001900037c23 */ /* 0x000fe20008000003 */
[----:B------:R-:W-:-:S04]  /*ab90*/  PRMT R0, RZ, 0x7610, R0 ;  /* 0x00007610ff007816 */ /* 0x000fc80000000000 */
[----:B------:R-:W-:-:S05]  /*aba0*/  F2FP.SATFINITE.E5M2.F32.PACK_AB_MERGE_C R3, RZ, R3, RZ ;  /* 0x00000003ff03723e */ /* 0x000fca00048060ff */
[----:B------:R0:W-:Y:S01]  /*abb0*/  @!P3 STG.E.U8 desc[UR22][R24.64+0xc1], R3 ;  /* 0x0000c1031800b986 */ /* 0x0001e2000c101116 */
[----:B------:R-:W-:Y:S05]  /*abc0*/  @P4 BRA `(.L_x_235) ;  /* 0x0000000000044947 */ /* 0x000fea0003800000 */
[----:B------:R0:W5:Y:S02]  /*abd0*/  LDG.E.U8 R0, desc[UR22][R30.64+0xc0] ;  /* 0x0000c0161e007981 */ /* 0x000164000c1e1100 */
.L_x_235:
[----:B------:R-:W-:Y:S05]  /*abe0*/  BSYNC B1 ;  /* 0x0000000000017941 */ /* 0x000fea0003800000 */
.L_x_234:
[----:B------:R-:W2:Y:S01]  /*abf0*/  LDL.LU R2, [R1] ;  /* 0x0000000001027983 */ /* 0x000ea20000300800 */
[----:B-----5:R-:W-:Y:S01]  /*ac00*/  LOP3.LUT R0, R0, 0xff, RZ, 0xc0, !PT ;  /* 0x000000ff00007812 */ /* 0x020fe200078ec0ff */
[----:B------:R-:W-:Y:S01]  /*ac10*/  BSSY B1, `(.L_x_236) ;  /* 0x000000b000017945 */ /* 0x000fe20003800000 */
[----:B------:R-:W-:Y:S02]  /*ac20*/  ISETP.LT.OR P3, PT, R34, 0xc2, !P1 ;  /* 0x000000c22200780c */ /* 0x000fe40004f61670 */
[----:B------:R-:W-:-:S05]  /*ac30*/  F2FP.F16.E5M2.UNPACK_B R0, R0 ;  /* 0x00000000ff00723e */ /* 0x000fca00020004ff */
[----:B------:R-:W-:-:S05]  /*ac40*/  HADD2.F32 R0, -RZ, R0.H0_H0 ;  /* 0x20000000ff007230 */ /* 0x000fca0000004100 */
[----:B------:R-:W-:-:S04]  /*ac50*/  FMUL R0, R0, UR26 ;  /* 0x0000001a00007c20 */ /* 0x000fc80008400000 */
[----:B--2---:R-:W-:-:S05]  /*ac60*/  FFMA R0, R2, UR25, R0 ;  /* 0x0000001902007c23 */ /* 0x004fca0008000000 */
[----:B0-----:R-:W-:Y:S02]  /*ac70*/  F2FP.SATFINITE.E5M2.F32.PACK_AB_MERGE_C R3, RZ, R0, RZ ;  /* 0x00000000ff03723e */ /* 0x001fe400048060ff */
[----:B------:R-:W-:-:S03]  /*ac80*/  PRMT R0, RZ, 0x7610, R0 ;  /* 0x00007610ff007816 */ /* 0x000fc60000000000 */
[----:B------:R0:W-:Y:S01]  /*ac90*/  @!P4 STG.E.U8 desc[UR22][R26.64+0xc0], R3 ;  /* 0x0000c0031a00c986 */ /* 0x0001e2000c101116 */
[----:B------:R-:W-:Y:S05]  /*aca0*/  @P3 BRA `(.L_x_237) ;  /* 0x0000000000043947 */ /* 0x000fea0003800000 */
[----:B------:R2:W5:Y:S02]  /*acb0*/  LDG.E.U8 R0, desc[UR22][R30.64+0xc1] ;  /* 0x0000c1161e007981 */ /* 0x000564000c1e1100 */
.L_x_237:
[----:B------:R-:W-:Y:S05]  /*acc0*/  BSYNC B1 ;  /* 0x0000000000017941 */ /* 0x000fea0003800000 */
.L_x_236:
[----:B------:R-:W3:Y:S01]  /*acd0*/  LDL.LU R2, [R1+0x4] ;  /* 0x0000040001027983 */ /* 0x000ee20000300800 */
[----:B-----5:R-:W-:Y:S01]  /*ace0*/  LOP3.LUT R0, R0, 0xff, RZ, 0xc0, !PT ;  /* 0x000000ff00007812 */ /* 0x020fe200078ec0ff */
[----:B------:R-:W-:Y:S01]  /*acf0*/  BSSY B1, `(.L_x_238) ;  /* 0x000000b000017945 */ /* 0x000fe20003800000 */
[----:B------:R-:W-:Y:S02]  /*ad00*/  ISETP.LT.OR P4, PT, R34, 0xc9, !P0 ;  /* 0x000000c92200780c */ /* 0x000fe40004781670 */
[----:B------:R-:W-:-:S05]  /*ad10*/  F2FP.F16.E5M2.UNPACK_B R0, R0 ;  /* 0x00000000ff00723e */ /* 0x000fca00020004ff */
[----:B------:R-:W-:-:S05]  /*ad20*/  HADD2.F32 R0, -RZ, R0.H0_H0 ;  /* 0x20000000ff007230 */ /* 0x000fca0000004100 */
[----:B------:R-:W-:-:S04]  /*ad30*/  FMUL R0, R0, UR26 ;  /* 0x0000001a00007c20 */ /* 0x000fc80008400000 */
[----:B---3--:R-:W-:-:S05]  /*ad40*/  FFMA R0, R2, UR25, R0 ;  /* 0x0000001902007c23 */ /* 0x008fca0008000000 */
[----:B0-----:R-:W-:Y:S02]  /*ad50*/  F2FP.SATFINITE.E5M2.F32.PACK_AB_MERGE_C R3, RZ, R0, RZ ;  /* 0x00000000ff03723e */ /* 0x001fe400048060ff */
[----:B------:R-:W-:-:S03]  /*ad60*/  PRMT R0, RZ, 0x7610, R0 ;  /* 0x00007610ff007816 */ /* 0x000fc60000000000 */
[----:B------:R0:W-:Y:S01]  /*ad70*/  @!P3 STG.E.U8 desc[UR22][R26.64+0xc1], R3 ;  /* 0x0000c1031a00b986 */ /* 0x0001e2000c101116 */
[----:B------:R-:W-:Y:S05]  /*ad80*/  @P4 BRA `(.L_x_239) ;  /* 0x0000000000044947 */ /* 0x000fea0003800000 */
[----:B------:R3:W5:Y:S02]  /*ad90*/  LDG.E.U8 R0, desc[UR22][R28.64+0xc8] ;  /* 0x0000c8161c007981 */ /* 0x000764000c1e1100 */
.L_x_239:
[----:B------:R-:W-:Y:S05]  /*ada0*/  BSYNC B1 ;  /* 0x0000000000017941 */ /* 0x000fea0003800000 */
.L_x_238:
[----:B------:R-:W2:Y:S01]  /*adb0*/  LDL.LU R2, [R1+0x8] ;  /* 0x0000080001027983 */ /* 0x000ea20000300800 */
        /* <DEDUP_REMOVED lines=12> */
.L_x_241:
[----:B------:R-:W-:Y:S05]  /*ae80*/  BSYNC B1 ;  /* 0x0000000000017941 */ /* 0x000fea0003800000 */
.L_x_240:
        /* <DEDUP_REMOVED lines=13> */
.L_x_243:
[----:B------:R-:W-:Y:S05]  /*af60*/  BSYNC B1 ;  /* 0x0000000000017941 */ /* 0x000fea0003800000 */
.L_x_242:
        /* <DEDUP_REMOVED lines=13> */
.L_x_245:
[----:B------:R-:W-:Y:S05]  /*b040*/  BSYNC B1 ;  /* 0x0000000000017941 */ /* 0x000fea0003800000 */
.L_x_244:
        /* <DEDUP_REMOVED lines=13> */
.L_x_247:
[----:B------:R-:W-:Y:S05]  /*b120*/  BSYNC B1 ;  /* 0x0000000000017941 */ /* 0x000fea0003800000 */
.L_x_246:
        /* <DEDUP_REMOVED lines=13> */
.L_x_249:
[----:B------:R-:W-:Y:S05]  /*b200*/  BSYNC B1 ;  /* 0x0000000000017941 */ /* 0x000fea0003800000 */
.L_x_248:
        /* <DEDUP_REMOVED lines=13> */
.L_x_251:
[----:B------:R-:W-:Y:S05]  /*b2e0*/  BSYNC B1 ;  /* 0x0000000000017941 */ /* 0x000fea0003800000 */
.L_x_250:
        /* <DEDUP_REMOVED lines=13> */
.L_x_253:
[----:B------:R-:W-:Y:S05]  /*b3c0*/  BSYNC B1 ;  /* 0x0000000000017941 */ /* 0x000fea0003800000 */
.L_x_252:
        /* <DEDUP_REMOVED lines=13> */
.L_x_255:
[----:B------:R-:W-:Y:S05]  /*b4a0*/  BSYNC B1 ;  /* 0x0000000000017941 */ /* 0x000fea0003800000 */
.L_x_254:
        /* <DEDUP_REMOVED lines=13> */
.L_x_257:
[----:B------:R-:W-:Y:S05]  /*b580*/  BSYNC B1 ;  /* 0x0000000000017941 */ /* 0x000fea0003800000 */
.L_x_256:
        /* <DEDUP_REMOVED lines=13> */
.L_x_259:
[----:B------:R-:W-:Y:S05]  /*b660*/  BSYNC B1 ;  /* 0x0000000000017941 */ /* 0x000fea0003800000 */
.L_x_258:
        /* <DEDUP_REMOVED lines=13> */
.L_x_261:
[----:B------:R-:W-:Y:S05]  /*b740*/  BSYNC B1 ;  /* 0x0000000000017941 */ /* 0x000fea0003800000 */
.L_x_260:
        /* <DEDUP_REMOVED lines=13> */
.L_x_263:
[----:B------:R-:W-:Y:S05]  /*b820*/  BSYNC B1 ;  /* 0x0000000000017941 */ /* 0x000fea0003800000 */
.L_x_262:
        /* <DEDUP_REMOVED lines=13> */
.L_x_265:
[----:B------:R-:W-:Y:S05]  /*b900*/  BSYNC B1 ;  /* 0x0000000000017941 */ /* 0x000fea0003800000 */
.L_x_264:
        /* <DEDUP_REMOVED lines=13> */
.L_x_267:
[----:B------:R-:W-:Y:S05]  /*b9e0*/  BSYNC B1 ;  /* 0x0000000000017941 */ /* 0x000fea0003800000 */
.L_x_266:
        /* <DEDUP_REMOVED lines=13> */
.L_x_269:
[----:B------:R-:W-:Y:S05]  /*bac0*/  BSYNC B1 ;  /* 0x0000000000017941 */ /* 0x000fea0003800000 */
.L_x_268:
        /* <DEDUP_REMOVED lines=13> */
.L_x_271:
[----:B------:R-:W-:Y:S05]  /*bba0*/  BSYNC B1 ;  /* 0x0000000000017941 */ /* 0x000fea0003800000 */
.L_x_270:
        /* <DEDUP_REMOVED lines=13> */
.L_x_273:
[----:B------:R-:W-:Y:S05]  /*bc80*/  BSYNC B1 ;  /* 0x0000000000017941 */ /* 0x000fea0003800000 */
.L_x_272:
        /* <DEDUP_REMOVED lines=13> */
.L_x_275:
[----:B------:R-:W-:Y:S05]  /*bd60*/  BSYNC B1 ;  /* 0x0000000000017941 */ /* 0x000fea0003800000 */
.L_x_274:
        /* <DEDUP_REMOVED lines=13> */
.L_x_277:
[----:B------:R-:W-:Y:S05]  /*be40*/  BSYNC B1 ;  /* 0x0000000000017941 */ /* 0x000fea0003800000 */
.L_x_276:
        /* <DEDUP_REMOVED lines=13> */
.L_x_279:
[----:B------:R-:W-:Y:S05]  /*bf20*/  BSYNC B1 ;  /* 0x0000000000017941 */ /* 0x000fea0003800000 */
.L_x_278:
        /* <DEDUP_REMOVED lines=13> */
.L_x_281:
[----:B------:R-:W-:Y:S05]  /*c000*/  BSYNC B1 ;  /* 0x0000000000017941 */ /* 0x000fea0003800000 */
.L_x_280:
        /* <DEDUP_REMOVED lines=13> */
.L_x_283:
[----:B------:R-:W-:Y:S05]  /*c0e0*/  BSYNC B1 ;  /* 0x0000000000017941 */ /* 0x000fea0003800000 */
.L_x_282:
        /* <DEDUP_REMOVED lines=13> */
.L_x_285:
[----:B------:R-:W-:Y:S05]  /*c1c0*/  BSYNC B1 ;  /* 0x0000000000017941 */ /* 0x000fea0003800000 */
.L_x_284:
        /* <DEDUP_REMOVED lines=13> */
.L_x_287:
[----:B------:R-:W-:Y:S05]  /*c2a0*/  BSYNC B1 ;  /* 0x0000000000017941 */ /* 0x000fea0003800000 */
.L_x_286:
        /* <DEDUP_REMOVED lines=13> */
.L_x_289:
[----:B------:R-:W-:Y:S05]  /*c380*/  BSYNC B1 ;  /* 0x0000000000017941 */ /* 0x000fea0003800000 */
.L_x_288:
        /* <DEDUP_REMOVED lines=13> */
.L_x_291:
[----:B------:R-:W-:Y:S05]  /*c460*/  BSYNC B1 ;  /* 0x0000000000017941 */ /* 0x000fea0003800000 */
.L_x_290:
        /* <DEDUP_REMOVED lines=13> */
.L_x_293:
[----:B------:R-:W-:Y:S05]  /*c540*/  BSYNC B1 ;  /* 0x0000000000017941 */ /* 0x000fea0003800000 */
.L_x_292:
[----:B------:R-:W-:Y:S05]  /*c550*/  @P1 BRA `(.L_x_294) ;  /* 0x0000002000a41947 */ /* 0x000fea0003800000 */
[----:B------:R-:W2:Y:S01]  /*c560*/  LDL.LU R2, [R1+0x74] ;  /* 0x0000740001027983 */ /* 0x000ea20000300800 */
[----:B-----5:R-:W-:-:S04]  /*c570*/  LOP3.LUT R0, R0, 0xff, RZ, 0xc0, !PT ;  /* 0x000000ff00007812 */ /* 0x020fc800078ec0ff */
[----:B------:R-:W-:-:S05]  /*c580*/  F2FP.F16.E5M2.UNPACK_B R0, R0 ;  /* 0x00000000ff00723e */ /* 0x000fca00020004ff */
[----:B------:R-:W-:-:S05]  /*c590*/  HADD2.F32 R0, -RZ, R0.H0_H0 ;  /* 0x20000000ff007230 */ /* 0x000fca0000004100 */
[----:B------:R-:W-:-:S04]  /*c5a0*/  FMUL R0, R0, UR26 ;  /* 0x0000001a00007c20 */ /* 0x000fc80008400000 */
[----:B--2---:R-:W-:-:S05]  /*c5b0*/  FFMA R0, R2, UR25, R0 ;  /* 0x0000001902007c23 */ /* 0x004fca0008000000 */
[----:B0-----:R-:W-:-:S05]  /*c5c0*/  F2FP.SATFINITE.E5M2.F32.PACK_AB_MERGE_C R3, RZ, R0, RZ ;  /* 0x00000000ff03723e */ /* 0x001fca00048060ff */
[----:B------:R0:W-:Y:S01]  /*c5d0*/  STG.E.U8 desc[UR22][R26.64+0xf9], R3 ;  /* 0x0000f9031a007986 */ /* 0x0001e2000c101116 */
[----:B------:R-:W-:Y:S05]  /*c5e0*/  BRA `(.L_x_294) ;  /* 0x0000002000807947 */ /* 0x000fea0003800000 */
.L_x_37:
[C---:B------:R-:W-:Y:S01]  /*c5f0*/  ISETP.GE.AND P1, PT, R39.reuse, 0x1, PT ;  /* 0x000000012700780c */ /* 0x040fe20003f26270 */
[----:B------:R-:W-:Y:S01]  /*c600*/  FMUL R226, R226, UR25 ;  /* 0x00000019e2e27c20 */ /* 0x000fe20008400000 */
[----:B------:R-:W2:Y:S01]  /*c610*/  LDL.LU R227, [R1+0x10] ;  /* 0x0000100001e37983 */ /* 0x000ea20000300800 */
[----:B------:R-:W-:Y:S01]  /*c620*/  ISETP.GE.AND P0, PT, R39, 0x9, PT ;  /* 0x000000092700780c */ /* 0x000fe20003f06270 */
[----:B------:R-:W-:Y:S01]  /*c630*/  FMUL R225, R225, UR25 ;  /* 0x00000019e1e17c20 */ /* 0x000fe20008400000 */
[C---:B------:R-:W-:Y:S02]  /*c640*/  ISETP.LT.OR P4, PT, R34.reuse, 0x1, !P1 ;  /* 0x000000012200780c */ /* 0x040fe40004f81670 */
[C---:B------:R-:W-:Y:S02]  /*c650*/  ISETP.LT.OR P5, PT, R34.reuse, 0x2, !P1 ;  /* 0x000000022200780c */ /* 0x040fe40004fa1670 */
[----:B------:R-:W-:Y:S02]  /*c660*/  F2FP.SATFINITE.E5M2.F32.PACK_AB_MERGE_C R29, RZ, R226, RZ ;  /* 0x000000e2ff1d723e */ /* 0x000fe400048060ff */
[----:B------:R-:W-:Y:S01]  /*c670*/  ISETP.LT.OR P3, PT, R34, 0x1, !P0 ;  /* 0x000000012200780c */ /* 0x000fe20004761670 */
[----:B------:R-:W-:Y:S01]  /*c680*/  FMUL R224, R224, UR25 ;  /* 0x00000019e0e07c20 */ /* 0x000fe20008400000 */
[----:B------:R-:W-:Y:S01]  /*c690*/  ISETP.LT.OR P6, PT, R34, 0xa, !P1 ;  /* 0x0000000a2200780c */ /* 0x000fe20004fc1670 */
[----:B------:R-:W-:Y:S01]  /*c6a0*/  FMUL R223, R223, UR25 ;  /* 0x00000019dfdf7c20 */ /* 0x000fe20008400000 */
[----:B------:R-:W-:Y:S01]  /*c6b0*/  F2FP.SATFINITE.E5M2.F32.PACK_AB_MERGE_C R225, RZ, R225, RZ ;  /* 0x000000e1ffe1723e */ /* 0x000fe200048060ff */
[----:B------:R-:W-:Y:S01]  /*c6c0*/  FMUL R221, R221, UR25 ;  /* 0x00000019dddd7c20 */ /* 0x000fe20008400000 */
[----:B------:R-:W-:Y:S01]  /*c6d0*/  FMUL R222, R222, UR25 ;  /* 0x00000019dede7c20 */ /* 0x000fe20008400000 */
[----:B------:R0:W-:Y:S01]  /*c6e0*/  @!P4 STG.E.U8 desc[UR22][R24.64], R29 ;  /* 0x0000001d1800c986 */ /* 0x0001e2000c101116 */
[----:B------:R-:W-:-:S02]  /*c6f0*/  ISETP.LT.OR P4, PT, R34, 0x2, !P0 ;  /* 0x000000022200780c */ /* 0x000fc40004781670 */
[----:B------:R-:W-:Y:S01]  /*c700*/  F2FP.SATFINITE.E5M2.F32.PACK_AB_MERGE_C R31, RZ, R224, RZ ;  /* 0x000000e0ff1f723e */ /* 0x000fe200048060ff */
[----:B------:R3:W-:Y:S01]  /*c710*/  @!P5 STG.E.U8 desc[UR22][R24.64+0x1], R225 ;  /* 0x000001e11800d986 */ /* 0x0007e2000c101116 */
[----:B------:R-:W-:Y:S02]  /*c720*/  ISETP.LT.OR P5, PT, R34, 0x9, !P1 ;  /* 0x000000092200780c */ /* 0x000fe40004fa1670 */
[----:B------:R-:W-:Y:S01]  /*c730*/  F2FP.SATFINITE.E5M2.F32.PACK_AB_MERGE_C R223, RZ, R223, RZ ;  /* 0x000000dfffdf723e */ /* 0x000fe200048060ff */
[----:B------:R-:W-:Y:S01]  /*c740*/  FMUL R220, R220, UR25 ;  /* 0x00000019dcdc7c20 */ /* 0x000fe20008400000 */
[----:B------:R-:W-:Y:S01]  /*c750*/  F2FP.SATFINITE.E5M2.F32.PACK_AB_MERGE_C R221, RZ, R221, RZ ;  /* 0x000000ddffdd723e */ /* 0x000fe200048060ff */
[----:B------:R-:W-:Y:S01]  /*c760*/  @!P3 STG.E.U8 desc[UR22][R26.64], R31 ;  /* 0x0000001f1a00b986 */ /* 0x000fe2000c101116 */
[----:B------:R-:W-:-:S03]  /*c770*/  ISETP.LT.OR P3, PT, R34, 0x9, !P0 ;  /* 0x000000092200780c */ /* 0x000fc60004761670 */
[----:B------:R-:W-:Y:S01]  /*c780*/  @!P4 STG.E.U8 desc[UR22][R26.64+0x1], R223 ;  /* 0x000001df1a00c986 */ /* 0x000fe2000c101116 */
[----:B------:R-:W-:-:S03]  /*c790*/  ISETP.LT.OR P4, PT, R34, 0xa, !P0 ;  /* 0x0000000a2200780c */ /* 0x000fc60004781670 */
[----:B------:R-:W-:Y:S01]  /*c7a0*/  @!P6 STG.E.U8 desc[UR22][R24.64+0x9], R221 ;  /* 0x000009dd1800e986 */ /* 0x000fe2000c101116 */
[C---:B------:R-:W-:Y:S01]  /*c7b0*/  ISETP.LT.OR P6, PT, R34.reuse, 0x12, !P1 ;  /* 0x000000122200780c */ /* 0x040fe20004fc1670 */
[----:B------:R-:W-:Y:S01]  /*c7c0*/  FMUL R219, R219, UR25 ;  /* 0x00000019dbdb7c20 */ /* 0x000fe20008400000 */
[----:B0-----:R-:W-:Y:S01]  /*c7d0*/  F2FP.SATFINITE.E5M2.F32.PACK_AB_MERGE_C R29, RZ, R222, RZ ;  /* 0x000000deff1d723e */ /* 0x001fe200048060ff */
[----:B------:R-:W-:Y:S01]  /*c7e0*/  FMUL R217, R217, UR25 ;  /* 0x00000019d9d97c20 */ /* 0x000fe20008400000 */
[----:B------:R-:W4:Y:S01]  /*c7f0*/  LDL.LU R226, [R1+0xc] ;  /* 0x00000c0001e27983 */ /* 0x000f220000300800 */
[----:B------:R-:W-:Y:S02]  /*c800*/  F2FP.SATFINITE.E5M2.F32.PACK_AB_MERGE_C R33, RZ, R220, RZ ;  /* 0x000000dcff21723e */ /* 0x000fe400048060ff */
[----:B------:R-:W-:Y:S01]  /*c810*/  F2FP.SATFINITE.E5M2.F32.PACK_AB_MERGE_C R219, RZ, R219, RZ ;  /* 0x000000dbffdb723e */ /* 0x000fe200048060ff */
[----:B------:R0:W-:Y:S01]  /*c820*/  @!P5 STG.E.U8 desc[UR22][R24.64+0x8], R29 ;  /* 0x0000081d1800d986 */ /* 0x0001e2000c101116 */
[----:B------:R-:W-:-:S02]  /*c830*/  ISETP.LT.OR P5, PT, R34, 0x11, !P1 ;  /* 0x000000112200780c */ /* 0x000fc40004fa1670 */
[----:B------:R-:W-:Y:S01]  /*c840*/  F2FP.SATFINITE.E5M2.F32.PACK_AB_MERGE_C R217, RZ, R217, RZ ;  /* 0x000000d9ffd9723e */ /* 0x000fe200048060ff */
[----:B---3--:R-:W3:Y:S01]  /*c850*/  LDL.LU R225, [R1+0x8] ;  /* 0x0000080001e17983 */ /* 0x008ee20000300800 */
[----:B------:R-:W-:-:S03]  /*c860*/  FMUL R218, R218, UR25 ;  /* 0x00000019dada7c20 */ /* 0x000fc60008400000 */
[----:B------:R-:W4:Y:S04]  /*c870*/  LDL.LU R224, [R1+0x4] ;  /* 0x0000040001e07983 */ /* 0x000f280000300800 */
[----:B------:R-:W3:Y:S01]  /*c880*/  LDL.LU R222, [R1] ;  /* 0x0000000001de7983 */ /* 0x000ee20000300800 */
[----:B0-----:R-:W-:Y:S01]  /*c890*/  F2FP.SATFINITE.E5M2.F32.PACK_AB_MERGE_C R29, RZ, R218, RZ ;  /* 0x000000daff1d723e */ /* 0x001fe200048060ff */
[----:B------:R-:W-:Y:S01]  /*c8a0*/  FMUL R216, R216, UR25 ;  /* 0x00000019d8d87c20 */ /* 0x000fe20008400000 */
[----:B------:R-:W-:Y:S01]  /*c8b0*/  FMUL R215, R215, UR25 ;  /* 0x00000019d7d77c20 */ /* 0x000fe20008400000 */
[----:B------:R0:W-:Y:S01]  /*c8c0*/  @!P3 STG.E.U8 desc[UR22][R26.64+0x8], R33 ;  /* 0x000008211a00b986 */ /* 0x0001e2000c101116 */
[C---:B------:R-:W-:Y:S01]  /*c8d0*/  ISETP.LT.OR P3, PT, R34.reuse, 0x11, !P0 ;  /* 0x000000112200780c */ /* 0x040fe20004761670 */
[----:B------:R-:W-:Y:S01]  /*c8e0*/  FMUL R213, R213, UR25 ;  /* 0x00000019d5d57c20 */ /* 0x000fe20008400000 */
[----:B------:R-:W-:Y:S01]  /*c8f0*/  F2FP.SATFINITE.E5M2.F32.PACK_AB_MERGE_C R31, RZ, R216, RZ ;  /* 0x000000d8ff1f723e */ /* 0x000fe200048060ff */
[----:B------:R-:W-:Y:S01]  /*c900*/  @!P4 STG.E.U8 desc[UR22][R26.64+0x9], R219 ;  /* 0x000009db1a00c986 */ /* 0x000fe2000c101116 */
[----:B------:R-:W-:Y:S01]  /*c910*/  ISETP.LT.OR P4, PT, R34, 0x12, !P0 ;  /* 0x000000122200780c */ /* 0x000fe20004781670 */
[----:B------:R-:W-:Y:S01]  /*c920*/  FMUL R214, R214, UR25 ;  /* 0x00000019d6d67c20 */ /* 0x000fe20008400000 */
[----:B------:R-:W-:Y:S01]  /*c930*/  F2FP.SATFINITE.E5M2.F32.PACK_AB_MERGE_C R215, RZ, R215, RZ ;  /* 0x000000d7ffd7723e */ /* 0x000fe200048060ff */
[----:B------:R-:W-:Y:S01]  /*c940*/  @!P6 STG.E.U8 desc[UR22][R24.64+0x11], R217 ;  /* 0x000011d91800e986 */ /* 0x000fe2000c101116 */
[----:B------:R-:W-:Y:S01]  /*c950*/  ISETP.LT.OR P6, PT, R34, 0x1a, !P1 ;  /* 0x0000001a2200780c */ /* 0x000fe20004fc1670 */
[----:B------:R-:W-:Y:S01]  /*c960*/  FMUL R212, R212, UR25 ;  /* 0x00000019d4d47c20 */ /* 0x000fe20008400000 */
[----:B------:R-:W-:Y:S01]  /*c970*/  F2FP.SATFINITE.E5M2.F32.PACK_AB_MERGE_C R213, RZ, R213, RZ ;  /* 0x000000d5ffd5723e */ /* 0x000fe200048060ff */
[----:B------:R1:W-:Y:S01]  /*c980*/  @!P5 STG.E.U8 desc[UR22][R24.64+0x10], R29 ;  /* 0x0000101d1800d986 */ /* 0x0003e2000c101116 */
[C---:B------:R-:W-:Y:S01]  /*c990*/  ISETP.LT.OR P5, PT, R34.reuse, 0x19, !P1 ;  /* 0x000000192200780c */ /* 0x040fe20004fa1670 */
[----:B------:R-:W-:Y:S01]  /*c9a0*/  FMUL R211, R211, UR25 ;  /* 0x00000019d3d37c20 */ /* 0x000fe20008400000 */
[----:B------:R-:W-:Y:S01]  /*c9b0*/  FMUL R209, R209, UR25 ;  /* 0x00000019d1d17c20 */ /* 0x000fe20008400000 */
[----:B------:R1:W-:Y:S01]  /*c9c0*/  @!P3 STG.E.U8 desc[UR22][R26.64+0x10], R31 ;  /* 0x0000101f1a00b986 */ /* 0x0003e2000c101116 */
[----:B------:R-:W-:Y:S01]  /*c9d0*/  ISETP.LT.OR P3, PT, R34, 0x19, !P0 ;  /* 0x000000192200780c */ /* 0x000fe20004761670 */
[----:B------:R-:W-:Y:S01]  /*c9e0*/  FMUL R210, R210, UR25 ;  /* 0x00000019d2d27c20 */ /* 0x000fe20008400000 */
[----:B0-----:R-:W-:Y:S01]  /*c9f0*/  F2FP.SATFINITE.E5M2.F32.PACK_AB_MERGE_C R33, RZ, R212, RZ ;  /* 0x000000d4ff21723e */ /* 0x001fe200048060ff */
[----:B------:R-:W-:Y:S01]  /*ca00*/  @!P4 STG.E.U8 desc[UR22][R26.64+0x11], R215 ;  /* 0x000011d71a00c986 */ /* 0x000fe2000c101116 */
[----:B------:R-:W-:Y:S01]  /*ca10*/  ISETP.LT.OR P4, PT, R34, 0x1a, !P0 ;  /* 0x0000001a2200780c */ /* 0x000fe20004781670 */
[----:B------:R-:W-:Y:S01]  /*ca20*/  FMUL R208, R208, UR25 ;  /* 0x00000019d0d07c20 */ /* 0x000fe20008400000 */
[----:B------:R-:W-:Y:S01]  /*ca30*/  F2FP.SATFINITE.E5M2.F32.PACK_AB_MERGE_C R211, RZ, R211, RZ ;  /* 0x000000d3ffd3723e */ /* 0x000fe200048060ff */
[----:B------:R-:W-:Y:S01]  /*ca40*/  @!P6 STG.E.U8 desc[UR22][R24.64+0x19], R213 ;  /* 0x000019d51800e986 */ /* 0x000fe2000c101116 */
[----:B------:R-:W-:Y:S01]  /*ca50*/  ISETP.LT.OR P6, PT, R34, 0x22, !P1 ;  /* 0x000000222200780c */ /* 0x000fe20004fc1670 */
[----:B------:R-:W-:Y:S01]  /*ca60*/  FMUL R207, R207, UR25 ;  /* 0x00000019cfcf7c20 */ /* 0x000fe20008400000 */
[----:B-1----:R-:W-:Y:S01]  /*ca70*/  F2FP.SATFINITE.E5M2.F32.PACK_AB_MERGE_C R29, RZ, R214, RZ ;  /* 0x000000d6ff1d723e */ /* 0x002fe200048060ff */
[----:B------:R-:W-:Y:S01]  /*ca80*/  FMUL R205, R205, UR25 ;  /* 0x00000019cdcd7c20 */ /* 0x000fe20008400000 */
[----:B------:R-:W-:Y:S01]  /*ca90*/  F2FP.SATFINITE.E5M2.F32.PACK_AB_MERGE_C R209, RZ, R209, RZ ;  /* 0x000000d1ffd1723e */ /* 0x000fe200048060ff */
[----:B------:R-:W-:Y:S01]  /*caa0*/  FMUL R206, R206, UR25 ;  /* 0x00000019cece7c20 */ /* 0x000fe20008400000 */
[----:B------:R-:W-:Y:S01]  /*cab0*/  F2FP.SATFINITE.E5M2.F32.PACK_AB_MERGE_C R31, RZ, R208, RZ ;  /* 0x000000d0ff1f723e */ /* 0x000fe200048060ff */
[----:B------:R0:W-:Y:S01]  /*cac0*/  @!P5 STG.E.U8 desc[UR22][R24.64+0x18], R29 ;  /* 0x0000181d1800d986 */ /* 0x0001e2000c101116 */
[----:B------:R-:W-:Y:S01]  /*cad0*/  ISETP.LT.OR P5, PT, R34, 0x21, !P1 ;  /* 0x000000212200780c */ /* 0x000fe20004fa1670 */
[----:B------:R-:W-:Y:S01]  /*cae0*/  FMUL R204, R204, UR25 ;  /* 0x00000019cccc7c20 */ /* 0x000fe20008400000 */
[----:B------:R-:W-:Y:S01]  /*caf0*/  F2FP.SATFINITE.E5M2.F32.PACK_AB_MERGE_C R207, RZ, R207, RZ ;  /* 0x000000cfffcf723e */ /* 0x000fe200048060ff */
[----:B------:R1:W-:Y:S01]  /*cb00*/  @!P3 STG.E.U8 desc[UR22][R26.64+0x18], R33 ;  /* 0x000018211a00b986 */ /* 0x0003e2000c101116 */
[C---:B------:R-:W-:Y:S01]  /*cb10*/  ISETP.LT.OR P3, PT, R34.reuse, 0x21, !P0 ;  /* 0x000000212200780c */ /* 0x040fe20004761670 */
[----:B------:R-:W-:Y:S01]  /*cb20*/  FMUL R203, R203, UR25 ;  /* 0x00000019cbcb7c20 */ /* 0x000fe20008400000 */
[----:B------:R-:W-:Y:S01]  /*cb30*/  F2FP.SATFINITE.E5M2.F32.PACK_AB_MERGE_C R205, RZ, R205, RZ ;  /* 0x000000cdffcd723e */ /* 0x000fe200048060ff */
[----:B------:R-:W-:Y:S01]  /*cb40*/  @!P4 STG.E.U8 desc[UR22][R26.64+0x19], R211 ;  /* 0x000019d31a00c986 */ /* 0x000fe2000c101116 */
[C---:B------:R-:W-:Y:S01]  /*cb50*/  ISETP.LT.OR P4, PT, R34.reuse, 0x22, !P0 ;  /* 0x000000222200780c */ /* 0x040fe20004781670 */
[----:B------:R-:W-:Y:S01]  /*cb60*/  FMUL R201, R201, UR25 ;  /* 0x00000019c9c97c20 */ /* 0x000fe20008400000 */
[----:B------:R-:W-:Y:S01]  /*cb70*/  F2FP.SATFINITE.E5M2.F32.PACK_AB_MERGE_C R203, RZ, R203, RZ ;  /* 0x000000cbffcb723e */ /* 0x000fe200048060ff */
[----:B------:R-:W-:Y:S01]  /*cb80*/  @!P6 STG.E.U8 desc[UR22][R24.64+0x21], R209 ;  /* 0x000021d11800e986 */ /* 0x000fe2000c101116 */
[----:B------:R-:W-:Y:S01]  /*cb90*/  ISETP.LT.OR P6, PT, R34, 0x2a, !P1 ;  /* 0x0000002a2200780c */ /* 0x000fe20004fc1670 */
[----:B------:R-:W-:Y:S01]  /*cba0*/  FMUL R202, R202, UR25 ;  /* 0x00000019caca7c20 */ /* 0x000fe20008400000 */
[----:B0-----:R-:W-:Y:S01]  /*cbb0*/  F2FP.SATFINITE.E5M2.F32.PACK_AB_MERGE_C R29, RZ, R210, RZ ;  /* 0x000000d2ff1d723e */ /* 0x001fe200048060ff */
[----:B------:R-:W-:Y:S01]  /*cbc0*/  FMUL R200, R200, UR25 ;  /* 0x00000019c8c87c20 */ /* 0x000fe20008400000 */
[----:B-1----:R-:W-:Y:S01]  /*cbd0*/  F2FP.SATFINITE.E5M2.F32.PACK_AB_MERGE_C R33, RZ, R204, RZ ;  /* 0x000000ccff21723e */ /* 0x002fe200048060ff */
[----:B------:R-:W-:Y:S01]  /*cbe0*/  FMUL R199, R199, UR25 ;  /* 0x00000019c7c77c20 */ /* 0x000fe20008400000 */
[----:B------:R-:W-:Y:S01]  /*cbf0*/  F2FP.SATFINITE.E5M2.F32.PACK_AB_MERGE_C R201, RZ, R201, RZ ;  /* 0x000000c9ffc9723e */ /* 0x000fe200048060ff */
[----:B------:R0:W-:Y:S01]  /*cc00*/  @!P5 STG.E.U8 desc[UR22][R24.64+0x20], R29 ;  /* 0x0000201d1800d986 */ /* 0x0001e2000c101116 */
[C---:B------:R-:W-:Y:S01]  /*cc10*/  ISETP.LT.OR P5, PT, R34.reuse, 0x29, !P1 ;  /* 0x000000292200780c */ /* 0x040fe20004fa1670 */
[----:B------:R-:W-:Y:S01]  /*cc20*/  FMUL R197, R197, UR25 ;  /* 0x00000019c5c57c20 */ /* 0x000fe20008400000 */
[----:B------:R-:W-:Y:S01]  /*cc30*/  F2FP.SATFINITE.E5M2.F32.PACK_AB_MERGE_C R199, RZ, R199, RZ ;  /* 0x000000c7ffc7723e */ /* 0x000fe200048060ff */
[----:B------:R1:W-:Y:S01]  /*cc40*/  @!P3 STG.E.U8 desc[UR22][R26.64+0x20], R31 ;  /* 0x0000201f1a00b986 */ /* 0x0003e2000c101116 */
[----:B------:R-:W-:Y:S01]  /*cc50*/  ISETP.LT.OR P3, PT, R34, 0x29, !P0 ;  /* 0x000000292200780c */ /* 0x000fe20004761670 */
[----:B------:R-:W-:Y:S01]  /*cc60*/  FMUL R198, R198, UR25 ;  /* 0x00000019c6c67c20 */ /* 0x000fe20008400000 */
[----:B------:R-:W-:Y:S01]  /*cc70*/  F2FP.SATFINITE.E5M2.F32.PACK_AB_MERGE_C R197, RZ, R197, RZ ;  /* 0x000000c5ffc5723e */ /* 0x000fe200048060ff */
[----:B------:R-:W-:Y:S01]  /*cc80*/  @!P4 STG.E.U8 desc[UR22][R26.64+0x21], R207 ;  /* 0x000021cf1a00c986 */ /* 0x000fe2000c101116 */
[----:B------:R-:W-:Y:S01]  /*cc90*/  ISETP.LT.OR P4, PT, R34, 0x2a, !P0 ;  /* 0x0000002a2200780c */ /* 0x000fe20004781670 */
[----:B------:R-:W-:Y:S01]  /*cca0*/  FMUL R196, R196, UR25 ;  /* 0x00000019c4c47c20 */ /* 0x000fe20008400000 */
[----:B------:R-:W-:Y:S01]  /*ccb0*/  FMUL R195, R195, UR25 ;  /* 0x00000019c3c37c20 */ /* 0x000fe20008400000 */
        /* <DEDUP_REMOVED lines=27> */
[----:B------:R-:W-:Y:S01]  /*ce70*/  FMUL R186, R186, UR25 ;  /* 0x00000019baba7c20 */ /* 0x000fe20008400000 */
        /* <DEDUP_REMOVED lines=154> */
[----:B-----5:R-:W-:Y:S01]  /*d820*/  FMUL R5, R5, UR25 ;  /* 0x0000001905057c20 */ /* 0x020fe20008400000 */
[----:B0-----:R-:W-:Y:S01]  /*d830*/  F2FP.SATFINITE.E5M2.F32.PACK_AB_MERGE_C R29, RZ, R170, RZ ;  /* 0x000000aaff1d723e */ /* 0x001fe200048060ff */
[----:B------:R-:W-:Y:S01]  /*d840*/  FMUL R0, R0, UR25 ;  /* 0x0000001900007c20 */ /* 0x000fe20008400000 */
[----:B-1----:R-:W-:Y:S01]  /*d850*/  F2FP.SATFINITE.E5M2.F32.PACK_AB_MERGE_C R33, RZ, R164, RZ ;  /* 0x000000a4ff21723e */ /* 0x002fe200048060ff */
[----:B------:R-:W-:Y:S01]  /*d860*/  FMUL R6, R6, UR25 ;  /* 0x0000001906067c20 */ /* 0x000fe20008400000 */
[----:B------:R-:W-:Y:S01]  /*d870*/  F2FP.SATFINITE.E5M2.F32.PACK_AB_MERGE_C R7, RZ, R7, RZ ;  /* 0x00000007ff07723e */ /* 0x000fe200048060ff */
[----:B------:R0:W-:Y:S01]  /*d880*/  @!P5 STG.E.U8 desc[UR22][R24.64+0x70], R29 ;  /* 0x0000701d1800d986 */ /* 0x0001e2000c101116 */
[----:B------:R-:W-:Y:S01]  /*d890*/  ISETP.LT.OR P5, PT, R34, 0x79, !P1 ;  /* 0x000000792200780c */ /* 0x000fe20004fa1670 */
[----:B------:R-:W-:Y:S01]  /*d8a0*/  FMUL R2, R2, UR25 ;  /* 0x0000001902027c20 */ /* 0x000fe20008400000 */
[----:B------:R-:W-:Y:S01]  /*d8b0*/  F2FP.SATFINITE.E5M2.F32.PACK_AB_MERGE_C R5, RZ, R5, RZ ;  /* 0x00000005ff05723e */ /* 0x000fe200048060ff */
[----:B------:R1:W-:Y:S01]  /*d8c0*/  @!P3 STG.E.U8 desc[UR22][R26.64+0x70], R31 ;  /* 0x0000701f1a00b986 */ /* 0x0003e2000c101116 */
[----:B------:R-:W-:Y:S01]  /*d8d0*/  ISETP.LT.OR P3, PT, R34, 0x79, !P0 ;  /* 0x000000792200780c */ /* 0x000fe20004761670 */
[----:B------:R-:W-:Y:S01]  /*d8e0*/  FMUL R3, R3, UR25 ;  /* 0x0000001903037c20 */ /* 0x000fe20008400000 */
[----:B------:R-:W-:Y:S01]  /*d8f0*/  FMUL R4, R4, UR25 ;  /* 0x0000001904047c20 */ /* 0x000fe20008400000 */
[----:B------:R-:W-:Y:S01]  /*d900*/  @!P4 STG.E.U8 desc[UR22][R26.64+0x71], R167 ;  /* 0x000071a71a00c986 */ /* 0x000fe2000c101116 */
[----:B------:R-:W-:-:S03]  /*d910*/  ISETP.LT.OR P4, PT, R34, 0x7a, !P0 ;  /* 0x0000007a2200780c */ /* 0x000fc60004781670 */
[----:B------:R-:W-:Y:S01]  /*d920*/  @!P6 STG.E.U8 desc[UR22][R24.64+0x79], R165 ;  /* 0x000079a51800e986 */ /* 0x000fe2000c101116 */
[----:B------:R-:W-:Y:S02]  /*d930*/  ISETP.LT.OR P6, PT, R34, 0x82, !P1 ;  /* 0x000000822200780c */ /* 0x000fe40004fc1670 */
[----:B0-----:R-:W-:Y:S01]  /*d940*/  F2FP.SATFINITE.E5M2.F32.PACK_AB_MERGE_C R29, RZ, R166, RZ ;  /* 0x000000a6ff1d723e */ /* 0x001fe200048060ff */
[----:B------:R-:W4:Y:S01]  /*d950*/  LDL.LU R220, [R1+0x14] ;  /* 0x0000140001dc7983 */ /* 0x000f220000300800 */
[----:B-1----:R-:W-:-:S03]  /*d960*/  F2FP.SATFINITE.E5M2.F32.PACK_AB_MERGE_C R31, RZ, R160, RZ ;  /* 0x000000a0ff1f723e */ /* 0x002fc600048060ff */
[----:B------:R0:W-:Y:S01]  /*d970*/  @!P5 STG.E.U8 desc[UR22][R24.64+0x78], R29 ;  /* 0x0000781d1800d986 */ /* 0x0001e2000c101116 */
[----:B------:R-:W-:-:S03]  /*d980*/  ISETP.LT.OR P5, PT, R34, 0x81, !P1 ;  /* 0x000000812200780c */ /* 0x000fc60004fa1670 */
[----:B------:R1:W-:Y:S01]  /*d990*/  @!P3 STG.E.U8 desc[UR22][R26.64+0x78], R33 ;  /* 0x000078211a00b986 */ /* 0x0003e2000c101116 */
[----:B------:R-:W-:-:S03]  /*d9a0*/  ISETP.LT.OR P3, PT, R34, 0x81, !P0 ;  /* 0x000000812200780c */ /* 0x000fc60004761670 */
        /* <DEDUP_REMOVED lines=26> */
[----:B0-----:R-:W-:Y:S02]  /*db50*/  F2FP.SATFINITE.E5M2.F32.PACK_AB_MERGE_C R29, RZ, R154, RZ ;  /* 0x0000009aff1d723e */ /* 0x001fe400048060ff */
[----:B-1----:R-:W-:-:S03]  /*db60*/  F2FP.SATFINITE.E5M2.F32.PACK_AB_MERGE_C R33, RZ, R20, RZ ;  /* 0x00000014ff21723e */ /* 0x002fc600048060ff */
[----:B------:R0:W-:Y:S01]  /*db70*/  @!P5 STG.E.U8 desc[UR22][R24.64+0x90], R29 ;  /* 0x0000901d1800d986 */ /* 0x0001e2000c101116 */
[----:B------:R-:W-:-:S03]  /*db80*/  ISETP.LT.OR P5, PT, R34, 0x99, !P1 ;  /* 0x000000992200780c */ /* 0x000fc60004fa1670 */
[----:B------:R-:W-:Y:S01]  /*db90*/  @!P3 STG.E.U8 desc[UR22][R26.64+0x90], R31 ;  /* 0x0000901f1a00b986 */ /* 0x000fe2000c101116 */
[----:B------:R-:W-:-:S03]  /*dba0*/  ISETP.LT.OR P3, PT, R34, 0x99, !P0 ;  /* 0x000000992200780c */ /* 0x000fc60004761670 */
[----:B------:R1:W-:Y:S01]  /*dbb0*/  @!P4 STG.E.U8 desc[UR22][R26.64+0x91], R23 ;  /* 0x000091171a00c986 */ /* 0x0003e2000c101116 */
[----:B------:R-:W-:-:S03]  /*dbc0*/  ISETP.LT.OR P4, PT, R34, 0x9a, !P0 ;  /* 0x0000009a2200780c */ /* 0x000fc60004781670 */
[----:B------:R2:W-:Y:S01]  /*dbd0*/  @!P6 STG.E.U8 desc[UR22][R24.64+0x99], R21 ;  /* 0x000099151800e986 */ /* 0x0005e2000c101116 */
[----:B------:R-:W-:Y:S02]  /*dbe0*/  ISETP.LT.OR P6, PT, R34, 0xa2, !P1 ;  /* 0x000000a22200780c */ /* 0x000fe40004fc1670 */
[----:B0-----:R-:W-:-:S05]  /*dbf0*/  F2FP.SATFINITE.E5M2.F32.PACK_AB_MERGE_C R29, RZ, R22, RZ ;  /* 0x00000016ff1d723e */ /* 0x001fca00048060ff */
[----:B------:R-:W-:Y:S01]  /*dc00*/  @!P5 STG.E.U8 desc[UR22][R24.64+0x98], R29 ;  /* 0x0000981d1800d986 */ /* 0x000fe2000c101116 */
[C---:B------:R-:W-:Y:S02]  /*dc10*/  ISETP.LT.OR P5, PT, R34.reuse, 0xa1, !P1 ;  /* 0x000000a12200780c */ /* 0x040fe40004fa1670 */
[----:B-1----:R-:W-:Y:S01]  /*dc20*/  F2FP.SATFINITE.E5M2.F32.PACK_AB_MERGE_C R23, RZ, R18, RZ ;  /* 0x00000012ff17723e */ /* 0x002fe200048060ff */
[----:B------:R-:W-:Y:S01]  /*dc30*/  @!P3 STG.E.U8 desc[UR22][R26.64+0x98], R33 ;  /* 0x000098211a00b986 */ /* 0x000fe2000c101116 */
[C---:B------:R-:W-:Y:S02]  /*dc40*/  ISETP.LT.OR P3, PT, R34.reuse, 0xa1, !P0 ;  /* 0x000000a12200780c */ /* 0x040fe40004761670 */
[----:B--2---:R-:W-:Y:S01]  /*dc50*/  F2FP.SATFINITE.E5M2.F32.PACK_AB_MERGE_C R21, RZ, R16, RZ ;  /* 0x00000010ff15723e */ /* 0x004fe200048060ff */
[----:B------:R0:W-:Y:S01]  /*dc60*/  @!P4 STG.E.U8 desc[UR22][R26.64+0x99], R19 ;  /* 0x000099131a00c986 */ /* 0x0001e2000c101116 */
[----:B------:R-:W-:-:S03]  /*dc70*/  ISETP.LT.OR P4, PT, R34, 0xa2, !P0 ;  /* 0x000000a22200780c */ /* 0x000fc60004781670 */
[----:B------:R1:W-:Y:S01]  /*dc80*/  @!P6 STG.E.U8 desc[UR22][R24.64+0xa1], R17 ;  /* 0x0000a1111800e986 */ /* 0x0003e2000c101116 */
[----:B------:R-:W-:-:S03]  /*dc90*/  ISETP.LT.OR P6, PT, R34, 0xaa, !P1 ;  /* 0x000000aa2200780c */ /* 0x000fc60004fc1670 */
[----:B------:R-:W-:Y:S01]  /*dca0*/  @!P5 STG.E.U8 desc[UR22][R24.64+0xa0], R23 ;  /* 0x0000a0171800d986 */ /* 0x000fe2000c101116 */
[----:B------:R-:W-:-:S03]  /*dcb0*/  ISETP.LT.OR P5, PT, R34, 0xa9, !P1 ;  /* 0x000000a92200780c */ /* 0x000fc60004fa1670 */
[----:B------:R-:W-:Y:S01]  /*dcc0*/  @!P3 STG.E.U8 desc[UR22][R26.64+0xa0], R21 ;  /* 0x0000a0151a00b986 */ /* 0x000fe2000c101116 */
[C---:B------:R-:W-:Y:S02]  /*dcd0*/  ISETP.LT.OR P3, PT, R34.reuse, 0xa9, !P0 ;  /* 0x000000a92200780c */ /* 0x040fe40004761670 */
[----:B0-----:R-:W-:Y:S01]  /*dce0*/  F2FP.SATFINITE.E5M2.F32.PACK_AB_MERGE_C R19, RZ, R14, RZ ;  /* 0x0000000eff13723e */ /* 0x001fe200048060ff */
[----:B------:R0:W-:Y:S01]  /*dcf0*/  @!P4 STG.E.U8 desc[UR22][R26.64+0xa1], R15 ;  /* 0x0000a10f1a00c986 */ /* 0x0001e2000c101116 */
[C---:B------:R-:W-:Y:S02]  /*dd00*/  ISETP.LT.OR P4, PT, R34.reuse, 0xaa, !P0 ;  /* 0x000000aa2200780c */ /* 0x040fe40004781670 */
[----:B-1----:R-:W-:Y:S01]  /*dd10*/  F2FP.SATFINITE.E5M2.F32.PACK_AB_MERGE_C R17, RZ, R12, RZ ;  /* 0x0000000cff11723e */ /* 0x002fe200048060ff */
        /* <DEDUP_REMOVED lines=15> */
[----:B0-----:R-:W-:Y:S02]  /*de10*/  F2FP.SATFINITE.E5M2.F32.PACK_AB_MERGE_C R11, RZ, R6, RZ ;  /* 0x00000006ff0b723e */ /* 0x001fe400048060ff */
[C---:B------:R-:W-:Y:S01]  /*de20*/  ISETP.LT.OR P3, PT, R34.reuse, 0xb9, !P0 ;  /* 0x000000b92200780c */ /* 0x040fe20004761670 */
[----:B------:R0:W-:Y:S01]  /*de30*/  @!P4 STG.E.U8 desc[UR22][R26.64+0xb1], R7 ;  /* 0x0000b1071a00c986 */ /* 0x0001e2000c101116 */
[----:B-1----:R-:W-:Y:S02]  /*de40*/  F2FP.SATFINITE.E5M2.F32.PACK_AB_MERGE_C R9, RZ, R4, RZ ;  /* 0x00000004ff09723e */ /* 0x002fe400048060ff */
[C---:B------:R-:W-:Y:S01]  /*de50*/  ISETP.LT.OR P4, PT, R34.reuse, 0xba, !P0 ;  /* 0x000000ba2200780c */ /* 0x040fe20004781670 */
[----:B------:R1:W-:Y:S04]  /*de60*/  @!P6 STG.E.U8 desc[UR22][R24.64+0xb9], R5 ;  /* 0x0000b9051800e986 */ /* 0x0003e8000c101116 */
[----:B------:R2:W-:Y:S01]  /*de70*/  @!P5 STG.E.U8 desc[UR22][R24.64+0xb8], R11 ;  /* 0x0000b80b1800d986 */ /* 0x0005e2000c101116 */
[----:B------:R-:W-:Y:S01]  /*de80*/  FMUL R4, R227, UR25 ;  /* 0x00000019e3047c20 */ /* 0x000fe20008400000 */
[----:B------:R-:W-:-:S02]  /*de90*/  ISETP.LT.OR P5, PT, R34, 0xc1, !P1 ;  /* 0x000000c12200780c */ /* 0x000fc40004fa1670 */
[----:B0-----:R-:W-:Y:S02]  /*dea0*/  F2FP.SATFINITE.E5M2.F32.PACK_AB_MERGE_C R7, RZ, R3, RZ ;  /* 0x00000003ff07723e */ /* 0x001fe400048060ff */
[----:B-1----:R-:W-:Y:S01]  /*deb0*/  F2FP.SATFINITE.E5M2.F32.PACK_AB_MERGE_C R5, RZ, R0, RZ ;  /* 0x00000000ff05723e */ /* 0x002fe200048060ff */
[----:B---3--:R-:W-:Y:S01]  /*dec0*/  FMUL R0, R222, UR25 ;  /* 0x00000019de007c20 */ /* 0x008fe20008400000 */
[----:B------:R-:W-:Y:S01]  /*ded0*/  ISETP.LT.OR P6, PT, R34, 0xc2, !P1 ;  /* 0x000000c22200780c */ /* 0x000fe20004fc1670 */
[----:B------:R-:W3:Y:S01]  /*dee0*/  LDL.LU R222, [R1+0x20] ;  /* 0x0000200001de7983 */ /* 0x000ee20000300800 */
[----:B--2---:R-:W-:Y:S02]  /*def0*/  F2FP.SATFINITE.E5M2.F32.PACK_AB_MERGE_C R11, RZ, R2, RZ ;  /* 0x00000002ff0b723e */ /* 0x004fe400048060ff */
[----:B------:R-:W-:Y:S01]  /*df00*/  F2FP.SATFINITE.E5M2.F32.PACK_AB_MERGE_C R13, RZ, R0, RZ ;  /* 0x00000000ff0d723e */ /* 0x000fe200048060ff */
[----:B----4-:R-:W-:Y:S01]  /*df10*/  FMUL R0, R224, UR25 ;  /* 0x00000019e0007c20 */ /* 0x010fe20008400000 */
[----:B------:R-:W-:Y:S01]  /*df20*/  FMUL R2, R225, UR25 ;  /* 0x00000019e1027c20 */ /* 0x000fe20008400000 */
[----:B------:R-:W2:Y:S04]  /*df30*/  LDL.LU R224, [R1+0x24] ;  /* 0x0000240001e07983 */ /* 0x000ea80000300800 */
[----:B------:R-:W4:Y:S01]  /*df40*/  LDL.LU R225, [R1+0x28] ;  /* 0x0000280001e17983 */ /* 0x000f220000300800 */
[----:B------:R-:W-:-:S03]  /*df50*/  FMUL R3, R226, UR25 ;  /* 0x00000019e2037c20 */ /* 0x000fc60008400000 */
[----:B------:R-:W4:Y:S04]  /*df60*/  LDL.LU R226, [R1+0x2c] ;  /* 0x00002c0001e27983 */ /* 0x000f280000300800 */
[----:B------:R-:W4:Y:S04]  /*df70*/  LDL.LU R227, [R1+0x30] ;  /* 0x0000300001e37983 */ /* 0x000f280000300800 */
[----:B------:R-:W-:Y:S01]  /*df80*/  @!P3 STG.E.U8 desc[UR22][R26.64+0xb8], R9 ;  /* 0x0000b8091a00b986 */ /* 0x000fe2000c101116 */
[----:B------:R-:W-:-:S03]  /*df90*/  ISETP.LT.OR P3, PT, R34, 0xc1, !P0 ;  /* 0x000000c12200780c */ /* 0x000fc60004761670 */
[----:B------:R0:W-:Y:S01]  /*dfa0*/  @!P4 STG.E.U8 desc[UR22][R26.64+0xb9], R7 ;  /* 0x0000b9071a00c986 */ /* 0x0001e2000c101116 */
[----:B------:R-:W-:-:S03]  /*dfb0*/  ISETP.LT.OR P4, PT, R34, 0xc2, !P0 ;  /* 0x000000c22200780c */ /* 0x000fc60004781670 */
[----:B------:R-:W-:Y:S01]  /*dfc0*/  @!P5 STG.E.U8 desc[UR22][R24.64+0xc0], R11 ;  /* 0x0000c00b1800d986 */ /* 0x000fe2000c101116 */
[----:B------:R-:W-:-:S03]  /*dfd0*/  ISETP.LT.OR P5, PT, R34, 0xc9, !P1 ;  /* 0x000000c92200780c */ /* 0x000fc60004fa1670 */
[----:B------:R1:W-:Y:S01]  /*dfe0*/  @!P6 STG.E.U8 desc[UR22][R24.64+0xc1], R5 ;  /* 0x0000c1051800e986 */ /* 0x0003e2000c101116 */
[----:B0-----:R-:W-:-:S03]  /*dff0*/  F2FP.SATFINITE.E5M2.F32.PACK_AB_MERGE_C R7, RZ, R0, RZ ;  /* 0x00000000ff07723e */ /* 0x001fc600048060ff */
[----:B------:R-:W-:Y:S01]  /*e000*/  @!P3 STG.E.U8 desc[UR22][R26.64+0xc0], R13 ;  /* 0x0000c00d1a00b986 */ /* 0x000fe2000c101116 */
[C---:B------:R-:W-:Y:S02]  /*e010*/  ISETP.LT.OR P6, PT, R34.reuse, 0xca, !P1 ;  /* 0x000000ca2200780c */ /* 0x040fe40004fc1670 */
[----:B-1----:R-:W-:Y:S01]  /*e020*/  F2FP.SATFINITE.E5M2.F32.PACK_AB_MERGE_C R5, RZ, R2, RZ ;  /* 0x00000002ff05723e */ /* 0x002fe200048060ff */
[----:B------:R0:W-:Y:S01]  /*e030*/  @!P4 STG.E.U8 desc[UR22][R26.64+0xc1], R7 ;  /* 0x0000c1071a00c986 */ /* 0x0001e2000c101116 */
[C---:B------:R-:W-:Y:S02]  /*e040*/  ISETP.LT.OR P3, PT, R34.reuse, 0xc9, !P0 ;  /* 0x000000c92200780c */ /* 0x040fe40004761670 */
[C---:B------:R-:W-:Y:S01]  /*e050*/  ISETP.LT.OR P4, PT, R34.reuse, 0xca, !P0 ;  /* 0x000000ca2200780c */ /* 0x040fe20004781670 */
[----:B------:R1:W-:Y:S01]  /*e060*/  @!P5 STG.E.U8 desc[UR22][R24.64+0xc8], R5 ;  /* 0x0000c8051800d986 */ /* 0x0003e2000c101116 */
[----:B------:R-:W-:Y:S02]  /*e070*/  ISETP.LT.OR P5, PT, R34, 0xd1, !P1 ;  /* 0x000000d12200780c */ /* 0x000fe40004fa1670 */
[----:B------:R-:W-:-:S02]  /*e080*/  F2FP.SATFINITE.E5M2.F32.PACK_AB_MERGE_C R9, RZ, R3, RZ ;  /* 0x00000003ff09723e */ /* 0x000fc400048060ff */
[----:B------:R-:W-:-:S03]  /*e090*/  F2FP.SATFINITE.E5M2.F32.PACK_AB_MERGE_C R11, RZ, R4, RZ ;  /* 0x00000004ff0b723e */ /* 0x000fc600048060ff */
[----:B------:R1:W-:Y:S04]  /*e0a0*/  @!P6 STG.E.U8 desc[UR22][R24.64+0xc9], R9 ;  /* 0x0000c9091800e986 */ /* 0x0003e8000c101116 */
[----:B------:R-:W-:Y:S01]  /*e0b0*/  @!P3 STG.E.U8 desc[UR22][R26.64+0xc8], R11 ;  /* 0x0000c80b1a00b986 */ /* 0x000fe2000c101116 */
[----:B------:R-:W-:-:S03]  /*e0c0*/  FMUL R0, R220, UR25 ;  /* 0x00000019dc007c20 */ /* 0x000fc60008400000 */
[----:B------:R-:W4:Y:S02]  /*e0d0*/  LDL.LU R220, [R1+0x34] ;  /* 0x0000340001dc7983 */ /* 0x000f240000300800 */
[----:B0-----:R-:W-:Y:S01]  /*e0e0*/  F2FP.SATFINITE.E5M2.F32.PACK_AB_MERGE_C R7, RZ, R0, RZ ;  /* 0x00000000ff07723e */ /* 0x001fe200048060ff */
[----:B------:R-:W-:Y:S02]  /*e0f0*/  FMUL R2, R221, UR25 ;  /* 0x00000019dd027c20 */ /* 0x000fe40008400000 */
[----:B------:R-:W4:Y:S03]  /*e100*/  LDL.LU R221, [R1+0x38] ;  /* 0x0000380001dd7983 */ /* 0x000f260000300800 */
[----:B-1----:R-:W-:Y:S01]  /*e110*/  F2FP.SATFINITE.E5M2.F32.PACK_AB_MERGE_C R5, RZ, R2, RZ ;  /* 0x00000002ff05723e */ /* 0x002fe200048060ff */
[----:B------:R-:W-:Y:S04]  /*e120*/  @!P4 STG.E.U8 desc[UR22][R26.64+0xc9], R7 ;  /* 0x0000c9071a00c986 */ /* 0x000fe8000c101116 */
[----:B------:R0:W-:Y:S01]  /*e130*/  @!P5 STG.E.U8 desc[UR22][R24.64+0xd0], R5 ;  /* 0x0000d0051800d986 */ /* 0x0001e2000c101116 */
[----:B------:R-:W-:-:S03]  /*e140*/  FMUL R3, R223, UR25 ;  /* 0x00000019df037c20 */ /* 0x000fc60008400000 */
[----:B------:R-:W4:Y:S02]  /*e150*/  LDL.LU R223, [R1+0x3c] ;  /* 0x00003c0001df7983 */ /* 0x000f240000300800 */
[----:B------:R-:W-:Y:S01]  /*e160*/  F2FP.SATFINITE.E5M2.F32.PACK_AB_MERGE_C R9, RZ, R3, RZ ;  /* 0x00000003ff09723e */ /* 0x000fe200048060ff */
[----:B---3--:R-:W-:Y:S02]  /*e170*/  FMUL R0, R222, UR25 ;  /* 0x00000019de007c20 */ /* 0x008fe40008400000 */
[----:B------:R-:W3:Y:S03]  /*e180*/  LDL.LU R222, [R1+0x40] ;  /* 0x0000400001de7983 */ /* 0x000ee60000300800 */
[----:B------:R-:W-:Y:S01]  /*e190*/  F2FP.SATFINITE.E5M2.F32.PACK_AB_MERGE_C R13, RZ, R0, RZ ;  /* 0x00000000ff0d723e */ /* 0x000fe200048060ff */
[----:B--2---:R-:W-:Y:S02]  /*e1a0*/  FMUL R2, R224, UR25 ;  /* 0x00000019e0027c20 */ /* 0x004fe40008400000 */
[----:B------:R-:W2:Y:S01]  /*e1b0*/  LDL.LU R224, [R1+0x44] ;  /* 0x0000440001e07983 */ /* 0x000ea20000300800 */
[----:B----4-:R-:W-:-:S03]  /*e1c0*/  FMUL R0, R225, UR25 ;  /* 0x00000019e1007c20 */ /* 0x010fc60008400000 */
[----:B------:R-:W4:Y:S01]  /*e1d0*/  LDL.LU R225, [R1+0x48] ;  /* 0x0000480001e17983 */ /* 0x000f220000300800 */
[----:B------:R-:W-:Y:S01]  /*e1e0*/  FMUL R3, R226, UR25 ;  /* 0x00000019e2037c20 */ /* 0x000fe20008400000 */
[----:B0-----:R-:W-:Y:S02]  /*e1f0*/  F2FP.SATFINITE.E5M2.F32.PACK_AB_MERGE_C R5, RZ, R0, RZ ;  /* 0x00000000ff05723e */ /* 0x001fe400048060ff */
[----:B------:R-:W4:Y:S01]  /*e200*/  LDL.LU R226, [R1+0x4c] ;  /* 0x00004c0001e27983 */ /* 0x000f220000300800 */
[----:B------:R-:W-:-:S03]  /*e210*/  FMUL R0, R227, UR25 ;  /* 0x00000019e3007c20 */ /* 0x000fc60008400000 */
[----:B------:R-:W4:Y:S01]  /*e220*/  LDL.LU R227, [R1+0x50] ;  /* 0x0000500001e37983 */ /* 0x000f220000300800 */
[C---:B------:R-:W-:Y:S02]  /*e230*/  ISETP.LT.OR P6, PT, R34.reuse, 0xd2, !P1 ;  /* 0x000000d22200780c */ /* 0x040fe40004fc1670 */
[C---:B------:R-:W-:Y:S01]  /*e240*/  ISETP.LT.OR P4, PT, R34.reuse, 0xd2, !P0 ;  /* 0x000000d22200780c */ /* 0x040fe20004781670 */
[----:B------:R-:W4:Y:S01]  /*e250*/  LDL.LU R218, [R1+0x54] ;  /* 0x0000540001da7983 */ /* 0x000f220000300800 */
[C---:B------:R-:W-:Y:S02]  /*e260*/  ISETP.LT.OR P3, PT, R34.reuse, 0xd1, !P0 ;  /* 0x000000d12200780c */ /* 0x040fe40004761670 */
[----:B------:R-:W-:Y:S02]  /*e270*/  ISETP.LT.OR P5, PT, R34, 0xd9, !P1 ;  /* 0x000000d92200780c */ /* 0x000fe40004fa1670 */
[----:B------:R-:W-:Y:S02]  /*e280*/  F2FP.SATFINITE.E5M2.F32.PACK_AB_MERGE_C R7, RZ, R2, RZ ;  /* 0x00000002ff07723e */ /* 0x000fe400048060ff */
[----:B------:R-:W-:-:S03]  /*e290*/  F2FP.SATFINITE.E5M2.F32.PACK_AB_MERGE_C R11, RZ, R0, RZ ;  /* 0x00000000ff0b723e */ /* 0x000fc600048060ff */
[----:B------:R0:W-:Y:S01]  /*e2a0*/  @!P6 STG.E.U8 desc[UR22][R24.64+0xd1], R9 ;  /* 0x0000d1091800e986 */ /* 0x0001e2000c101116 */
[----:B------:R-:W-:-:S03]  /*e2b0*/  ISETP.LT.OR P6, PT, R34, 0xda, !P1 ;  /* 0x000000da2200780c */ /* 0x000fc60004fc1670 */
[----:B------:R-:W-:Y:S01]  /*e2c0*/  @!P4 STG.E.U8 desc[UR22][R26.64+0xd1], R7 ;  /* 0x0000d1071a00c986 */ /* 0x000fe2000c101116 */
[----:B------:R-:W-:-:S03]  /*e2d0*/  ISETP.LT.OR P4, PT, R34, 0xda, !P0 ;  /* 0x000000da2200780c */ /* 0x000fc60004781670 */
[----:B------:R-:W-:Y:S01]  /*e2e0*/  @!P3 STG.E.U8 desc[UR22][R26.64+0xd0], R13 ;  /* 0x0000d00d1a00b986 */ /* 0x000fe2000c101116 */
[----:B0-----:R-:W-:-:S03]  /*e2f0*/  F2FP.SATFINITE.E5M2.F32.PACK_AB_MERGE_C R9, RZ, R3, RZ ;  /* 0x00000003ff09723e */ /* 0x001fc600048060ff */
[----:B------:R0:W-:Y:S04]  /*e300*/  @!P5 STG.E.U8 desc[UR22][R24.64+0xd8], R5 ;  /* 0x0000d8051800d986 */ /* 0x0001e8000c101116 */
[----:B------:R1:W-:Y:S01]  /*e310*/  @!P6 STG.E.U8 desc[UR22][R24.64+0xd9], R9 ;  /* 0x0000d9091800e986 */ /* 0x0003e2000c101116 */
[----:B------:R-:W-:-:S03]  /*e320*/  FMUL R0, R220, UR25 ;  /* 0x00000019dc007c20 */ /* 0x000fc60008400000 */
[----:B------:R-:W4:Y:S02]  /*e330*/  LDL.LU R220, [R1+0x58] ;  /* 0x0000580001dc7983 */ /* 0x000f240000300800 */
[----:B0-----:R-:W-:Y:S01]  /*e340*/  F2FP.SATFINITE.E5M2.F32.PACK_AB_MERGE_C R5, RZ, R0, RZ ;  /* 0x00000000ff05723e */ /* 0x001fe200048060ff */
[----:B------:R-:W-:Y:S02]  /*e350*/  FMUL R2, R221, UR25 ;  /* 0x00000019dd027c20 */ /* 0x000fe40008400000 */
[----:B------:R-:W4:Y:S03]  /*e360*/  LDL.LU R221, [R1+0x5c] ;  /* 0x00005c0001dd7983 */ /* 0x000f260000300800 */
[----:B------:R-:W-:Y:S01]  /*e370*/  F2FP.SATFINITE.E5M2.F32.PACK_AB_MERGE_C R7, RZ, R2, RZ ;  /* 0x00000002ff07723e */ /* 0x000fe200048060ff */
[----:B------:R0:W-:Y:S01]  /*e380*/  @!P4 STG.E.U8 desc[UR22][R26.64+0xd9], R5 ;  /* 0x0000d9051a00c986 */ /* 0x0001e2000c101116 */
[----:B------:R-:W-:-:S03]  /*e390*/  FMUL R3, R223, UR25 ;  /* 0x00000019df037c20 */ /* 0x000fc60008400000 */
[----:B------:R-:W4:Y:S02]  /*e3a0*/  LDL.LU R223, [R1+0x60] ;  /* 0x0000600001df7983 */ /* 0x000f240000300800 */
[----:B-1----:R-:W-:Y:S01]  /*e3b0*/  F2FP.SATFINITE.E5M2.F32.PACK_AB_MERGE_C R9, RZ, R3, RZ ;  /* 0x00000003ff09723e */ /* 0x002fe200048060ff */
[----:B---3--:R-:W-:Y:S02]  /*e3c0*/  FMUL R4, R222, UR25 ;  /* 0x00000019de047c20 */ /* 0x008fe40008400000 */
[----:B------:R-:W3:Y:S01]  /*e3d0*/  LDL.LU R222, [R1+0x64] ;  /* 0x0000640001de7983 */ /* 0x000ee20000300800 */
[----:B--2---:R-:W-:-:S03]  /*e3e0*/  FMUL R0, R224, UR25 ;  /* 0x00000019e0007c20 */ /* 0x004fc60008400000 */
[----:B------:R-:W2:Y:S01]  /*e3f0*/  LDL.LU R224, [R1+0x68] ;  /* 0x0000680001e07983 */ /* 0x000ea20000300800 */
[----:B----4-:R-:W-:Y:S01]  /*e400*/  FMUL R2, R225, UR25 ;  /* 0x00000019e1027c20 */ /* 0x010fe20008400000 */
[----:B0-----:R-:W-:Y:S02]  /*e410*/  F2FP.SATFINITE.E5M2.F32.PACK_AB_MERGE_C R5, RZ, R0, RZ ;  /* 0x00000000ff05723e */ /* 0x001fe400048060ff */
[----:B------:R-:W4:Y:S01]  /*e420*/  LDL.LU R225, [R1+0x6c] ;  /* 0x00006c0001e17983 */ /* 0x000f220000300800 */
[----:B------:R-:W-:-:S03]  /*e430*/  FMUL R3, R226, UR25 ;  /* 0x00000019e2037c20 */ /* 0x000fc60008400000 */
[----:B------:R-:W4:Y:S01]  /*e440*/  LDL.LU R226, [R1+0x70] ;  /* 0x0000700001e27983 */ /* 0x000f220000300800 */
[----:B------:R-:W-:-:S03]  /*e450*/  FMUL R0, R227, UR25 ;  /* 0x00000019e3007c20 */ /* 0x000fc60008400000 */
[----:B------:R-:W4:Y:S01]  /*e460*/  LDL.LU R227, [R1+0x74] ;  /* 0x0000740001e37983 */ /* 0x000f220000300800 */
[C---:B------:R-:W-:Y:S02]  /*e470*/  ISETP.LT.OR P3, PT, R34.reuse, 0xd9, !P0 ;  /* 0x000000d92200780c */ /* 0x040fe40004761670 */
[C---:B------:R-:W-:Y:S02]  /*e480*/  ISETP.LT.OR P5, PT, R34.reuse, 0xe1, !P1 ;  /* 0x000000e12200780c */ /* 0x040fe40004fa1670 */
[C---:B------:R-:W-:Y:S02]  /*e490*/  ISETP.LT.OR P6, PT, R34.reuse, 0xe2, !P1 ;  /* 0x000000e22200780c */ /* 0x040fe40004fc1670 */
[----:B------:R-:W-:-:S07]  /*e4a0*/  ISETP.LT.OR P4, PT, R34, 0xe2, !P0 ;  /* 0x000000e22200780c */ /* 0x000fce0004781670 */
[----:B------:R-:W-:Y:S01]  /*e4b0*/  @!P3 STG.E.U8 desc[UR22][R26.64+0xd8], R11 ;  /* 0x0000d80b1a00b986 */ /* 0x000fe2000c101116 */
[----:B------:R-:W-:-:S03]  /*e4c0*/  ISETP.LT.OR P3, PT, R34, 0xe1, !P0 ;  /* 0x000000e12200780c */ /* 0x000fc60004761670 */
[----:B------:R0:W-:Y:S01]  /*e4d0*/  @!P5 STG.E.U8 desc[UR22][R24.64+0xe0], R7 ;  /* 0x0000e0071800d986 */ /* 0x0001e2000c101116 */
[----:B------:R-:W-:-:S03]  /*e4e0*/  ISETP.LT.OR P5, PT, R34, 0xe9, !P1 ;  /* 0x000000e92200780c */ /* 0x000fc60004fa1670 */
[----:B------:R1:W-:Y:S01]  /*e4f0*/  @!P6 STG.E.U8 desc[UR22][R24.64+0xe1], R9 ;  /* 0x0000e1091800e986 */ /* 0x0003e2000c101116 */
[----:B------:R-:W-:Y:S02]  /*e500*/  ISETP.LT.OR P6, PT, R34, 0xea, !P1 ;  /* 0x000000ea2200780c */ /* 0x000fe40004fc1670 */
[----:B------:R-:W-:Y:S01]  /*e510*/  F2FP.SATFINITE.E5M2.F32.PACK_AB_MERGE_C R13, RZ, R4, RZ ;  /* 0x00000004ff0d723e */ /* 0x000fe200048060ff */
[----:B------:R1:W-:Y:S01]  /*e520*/  @!P4 STG.E.U8 desc[UR22][R26.64+0xe1], R5 ;  /* 0x0000e1051a00c986 */ /* 0x0003e2000c101116 */
[----:B0-----:R-:W-:-:S03]  /*e530*/  F2FP.SATFINITE.E5M2.F32.PACK_AB_MERGE_C R7, RZ, R2, RZ ;  /* 0x00000002ff07723e */ /* 0x001fc600048060ff */
[----:B------:R-:W-:Y:S01]  /*e540*/  @!P3 STG.E.U8 desc[UR22][R26.64+0xe0], R13 ;  /* 0x0000e00d1a00b986 */ /* 0x000fe2000c101116 */
[----:B-1----:R-:W-:-:S03]  /*e550*/  F2FP.SATFINITE.E5M2.F32.PACK_AB_MERGE_C R9, RZ, R3, RZ ;  /* 0x00000003ff09723e */ /* 0x002fc600048060ff */
[----:B------:R0:W-:Y:S01]  /*e560*/  @!P5 STG.E.U8 desc[UR22][R24.64+0xe8], R7 ;  /* 0x0000e8071800d986 */ /* 0x0001e2000c101116 */
[C---:B------:R-:W-:Y:S02]  /*e570*/  ISETP.LT.OR P3, PT, R34.reuse, 0xe9, !P0 ;  /* 0x000000e92200780c */ /* 0x040fe40004761670 */
[C---:B------:R-:W-:Y:S01]  /*e580*/  ISETP.LT.OR P4, PT, R34.reuse, 0xea, !P0 ;  /* 0x000000ea2200780c */ /* 0x040fe20004781670 */
[----:B------:R1:W-:Y:S01]  /*e590*/  @!P6 STG.E.U8 desc[UR22][R24.64+0xe9], R9 ;  /* 0x0000e9091800e986 */ /* 0x0003e2000c101116 */
[----:B------:R-:W-:Y:S01]  /*e5a0*/  ISETP.LT.OR P5, PT, R34, 0xf1, !P1 ;  /* 0x000000f12200780c */ /* 0x000fe20004fa1670 */
[----:B------:R-:W-:Y:S01]  /*e5b0*/  FMUL R2, R218, UR25 ;  /* 0x00000019da027c20 */ /* 0x000fe20008400000 */
[----:B------:R-:W-:Y:S02]  /*e5c0*/  ISETP.LT.OR P6, PT, R34, 0xf2, !P1 ;  /* 0x000000f22200780c */ /* 0x000fe40004fc1670 */
[----:B------:R-:W-:Y:S02]  /*e5d0*/  F2FP.SATFINITE.E5M2.F32.PACK_AB_MERGE_C R11, RZ, R0, RZ ;  /* 0x00000000ff0b723e */ /* 0x000fe400048060ff */
[----:B------:R-:W-:-:S03]  /*e5e0*/  F2FP.SATFINITE.E5M2.F32.PACK_AB_MERGE_C R5, RZ, R2, RZ ;  /* 0x00000002ff05723e */ /* 0x000fc600048060ff */
[----:B------:R-:W-:Y:S01]  /*e5f0*/  @!P3 STG.E.U8 desc[UR22][R26.64+0xe8], R11 ;  /* 0x0000e80b1a00b986 */ /* 0x000fe2000c101116 */
[----:B------:R-:W-:-:S03]  /*e600*/  ISETP.LT.OR P3, PT, R34, 0xf1, !P0 ;  /* 0x000000f12200780c */ /* 0x000fc60004761670 */
[----:B------:R-:W-:Y:S01]  /*e610*/  @!P4 STG.E.U8 desc[UR22][R26.64+0xe9], R5 ;  /* 0x0000e9051a00c986 */ /* 0x000fe2000c101116 */
[C---:B------:R-:W-:Y:S02]  /*e620*/  ISETP.LT.OR P4, PT, R34.reuse, 0xf9, !P1 ;  /* 0x000000f92200780c */ /* 0x040fe40004f81670 */
[----:B------:R-:W-:Y:S01]  /*e630*/  ISETP.LT.OR P1, PT, R34, 0xfa, !P1 ;  /* 0x000000fa2200780c */ /* 0x000fe20004f21670 */
[----:B------:R-:W-:-:S05]  /*e640*/  FMUL R0, R220, UR25 ;  /* 0x00000019dc007c20 */ /* 0x000fca0008400000 */
[----:B0-----:R-:W-:-:S05]  /*e650*/  F2FP.SATFINITE.E5M2.F32.PACK_AB_MERGE_C R7, RZ, R0, RZ ;  /* 0x00000000ff07723e */ /* 0x001fca00048060ff */
[----:B------:R0:W-:Y:S01]  /*e660*/  @!P5 STG.E.U8 desc[UR22][R24.64+0xf0], R7 ;  /* 0x0000f0071800d986 */ /* 0x0001e2000c101116 */
[----:B------:R-:W-:-:S05]  /*e670*/  FMUL R3, R221, UR25 ;  /* 0x00000019dd037c20 */ /* 0x000fca0008400000 */
[----:B-1----:R-:W-:Y:S02]  /*e680*/  F2FP.SATFINITE.E5M2.F32.PACK_AB_MERGE_C R9, RZ, R3, RZ ;  /* 0x00000003ff09723e */ /* 0x002fe400048060ff */
[----:B------:R-:W-:-:S03]  /*e690*/  ISETP.LT.OR P5, PT, R34, 0xf2, !P0 ;  /* 0x000000f22200780c */ /* 0x000fc600047a1670 */
[----:B------:R1:W-:Y:S01]  /*e6a0*/  @!P6 STG.E.U8 desc[UR22][R24.64+0xf1], R9 ;  /* 0x0000f1091800e986 */ /* 0x0003e2000c101116 */
[C---:B------:R-:W-:Y:S02]  /*e6b0*/  ISETP.LT.OR P6, PT, R34.reuse, 0xf9, !P0 ;  /* 0x000000f92200780c */ /* 0x040fe400047c1670 */
[----:B------:R-:W-:Y:S01]  /*e6c0*/  ISETP.LT.OR P0, PT, R34, 0xfa, !P0 ;  /* 0x000000fa2200780c */ /* 0x000fe20004701670 */
[----:B------:R-:W-:-:S05]  /*e6d0*/  FMUL R0, R223, UR25 ;  /* 0x00000019df007c20 */ /* 0x000fca0008400000 */
[----:B------:R-:W-:-:S05]  /*e6e0*/  F2FP.SATFINITE.E5M2.F32.PACK_AB_MERGE_C R13, RZ, R0, RZ ;  /* 0x00000000ff0d723e */ /* 0x000fca00048060ff */
[----:B------:R0:W-:Y:S01]  /*e6f0*/  @!P3 STG.E.U8 desc[UR22][R26.64+0xf0], R13 ;  /* 0x0000f00d1a00b986 */ /* 0x0001e2000c101116 */
[----:B---3--:R-:W-:Y:S01]  /*e700*/  FMUL R0, R222, UR25 ;  /* 0x00000019de007c20 */ /* 0x008fe20008400000 */
[----:B--2---:R-:W-:Y:S01]  /*e710*/  FMUL R2, R224, UR25 ;  /* 0x00000019e0027c20 */ /* 0x004fe20008400000 */
[----:B----4-:R-:W-:-:S03]  /*e720*/  FMUL R3, R225, UR25 ;  /* 0x00000019e1037c20 */ /* 0x010fc60008400000 */
[----:B0-----:R-:W-:Y:S01]  /*e730*/  F2FP.SATFINITE.E5M2.F32.PACK_AB_MERGE_C R7, RZ, R0, RZ ;  /* 0x00000000ff07723e */ /* 0x001fe200048060ff */
[----:B------:R-:W-:Y:S01]  /*e740*/  FMUL R4, R226, UR25 ;  /* 0x00000019e2047c20 */ /* 0x000fe20008400000 */
[----:B------:R-:W-:Y:S01]  /*e750*/  FMUL R5, R227, UR25 ;  /* 0x00000019e3057c20 */ /* 0x000fe20008400000 */
[----:B-1----:R-:W-:Y:S02]  /*e760*/  F2FP.SATFINITE.E5M2.F32.PACK_AB_MERGE_C R9, RZ, R2, RZ ;  /* 0x00000002ff09723e */ /* 0x002fe400048060ff */
[----:B------:R-:W-:Y:S02]  /*e770*/  F2FP.SATFINITE.E5M2.F32.PACK_AB_MERGE_C R3, RZ, R3, RZ ;  /* 0x00000003ff03723e */ /* 0x000fe400048060ff */
[----:B------:R-:W-:Y:S02]  /*e780*/  F2FP.SATFINITE.E5M2.F32.PACK_AB_MERGE_C R11, RZ, R4, RZ ;  /* 0x00000004ff0b723e */ /* 0x000fe400048060ff */
[----:B------:R-:W-:Y:S01]  /*e790*/  F2FP.SATFINITE.E5M2.F32.PACK_AB_MERGE_C R5, RZ, R5, RZ ;  /* 0x00000005ff05723e */ /* 0x000fe200048060ff */
[----:B------:R0:W-:Y:S04]  /*e7a0*/  @!P5 STG.E.U8 desc[UR22][R26.64+0xf1], R7 ;  /* 0x0000f1071a00d986 */ /* 0x0001e8000c101116 */
[----:B------:R0:W-:Y:S04]  /*e7b0*/  @!P4 STG.E.U8 desc[UR22][R24.64+0xf8], R9 ;  /* 0x0000f8091800c986 */ /* 0x0001e8000c101116 */
[----:B------:R0:W-:Y:S04]  /*e7c0*/  @!P1 STG.E.U8 desc[UR22][R24.64+0xf9], R3 ;  /* 0x0000f90318009986 */ /* 0x0001e8000c101116 */
[----:B------:R0:W-:Y:S04]  /*e7d0*/  @!P6 STG.E.U8 desc[UR22][R26.64+0xf8], R11 ;  /* 0x0000f80b1a00e986 */ /* 0x0001e8000c101116 */
[----:B------:R0:W-:Y:S02]  /*e7e0*/  @!P0 STG.E.U8 desc[UR22][R26.64+0xf9], R5 ;  /* 0x0000f9051a008986 */ /* 0x0001e4000c101116 */
.L_x_294:
[----:B------:R-:W-:Y:S05]  /*e7f0*/  BSYNC B0 ;  /* 0x0000000000007941 */ /* 0x000fea0003800000 */
.L_x_36:
[----:B------:R-:W2:Y:S01]  /*e800*/  LDL.LU R22, [R1+0x7c] ;  /* 0x00007c0001167983 */ /* 0x000ea20000300800 */
[----:B0-----:R-:W-:Y:S01]  /*e810*/  IMAD.U32 R3, RZ, RZ, UR18 ;  /* 0x00000012ff037e24 */ /* 0x001fe2000f8e00ff */
[----:B------:R-:W-:Y:S02]  /*e820*/  ULDC.64 UR6, c[0x0][0x650] ;  /* 0x0001940000067ab9 */ /* 0x000fe40000000a00 */
[----:B------:R-:W3:Y:S01]  /*e830*/  LDL.LU R19, [R1+0x80] ;  /* 0x0000800001137983 */ /* 0x000ee20000300800 */
[----:B-----5:R-:W-:Y:S01]  /*e840*/  IMAD.U32 R0, RZ, RZ, UR20 ;  /* 0x00000014ff007e24 */ /* 0x020fe2000f8e00ff */
[----:B------:R0:W-:Y:S01]  /*e850*/  SYNCS.ARRIVE.TRANS64.A1T0 RZ, [R3+UR29], RZ ;  /* 0x000000ff03ff79a7 */ /* 0x0001e2000810001d */
[----:B------:R-:W-:Y:S02]  /*e860*/  IMAD.U32 R2, RZ, RZ, UR20 ;  /* 0x00000014ff027e24 */ /* 0x000fe4000f8e00ff */
[----:B------:R-:W-:Y:S02]  /*e870*/  IMAD.MOV.U32 R4, RZ, RZ, -0x1 ;  /* 0xffffffffff047424 */ /* 0x000fe400078e00ff */
[----:B0-----:R-:W-:Y:S01]  /*e880*/  IMAD.U32 R3, RZ, RZ, UR15 ;  /* 0x0000000fff037e24 */ /* 0x001fe2000f8e00ff */
[----:B---3--:R-:W-:-:S02]  /*e890*/  LEA R19, P0, R0, R19, 0x1 ;  /* 0x0000001300137211 */ /* 0x008fc400078008ff */
[----:B------:R-:W-:Y:S02]  /*e8a0*/  PRMT R0, RZ, 0x7610, R0 ;  /* 0x00007610ff007816 */ /* 0x000fe40000000000 */
[----:B--2---:R-:W-:Y:S01]  /*e8b0*/  LEA.HI.X R22, R2, R22, R3, 0x1, P0 ;  /* 0x0000001602167211 */ /* 0x004fe200000f0c03 */
[----:B------:R-:W-:Y:S01]  /*e8c0*/  IMAD.MOV.U32 R2, RZ, RZ, -0x1 ;  /* 0xffffffffff027424 */ /* 0x000fe200078e00ff */
[----:B------:R0:W-:Y:S01]  /*e8d0*/  STL [R1+0x80], R19 ;  /* 0x0000801301007387 */ /* 0x0001e20000100800 */
[----:B------:R-:W-:Y:S01]  /*e8e0*/  IMAD.MOV.U32 R3, RZ, RZ, -0x1 ;  /* 0xffffffffff037424 */ /* 0x000fe200078e00ff */
[----:B------:R-:W-:Y:S02]  /*e8f0*/  ISETP.GE.U32.AND P0, PT, R19, UR6, PT ;  /* 0x0000000613007c0c */ /* 0x000fe4000bf06070 */
[----:B------:R0:W-:Y:S02]  /*e900*/  STL [R1+0x7c], R22 ;  /* 0x00007c1601007387 */ /* 0x0001e40000100800 */
[----:B------:R-:W-:-:S02]  /*e910*/  ISETP.GE.U32.AND.EX P0, PT, R22, UR7, PT, P0 ;  /* 0x0000000716007c0c */ /* 0x000fc4000bf06100 */
[----:B------:R0:W-:Y:S04]  /*e920*/  STL [R1+0x84], R4 ;  /* 0x0000840401007387 */ /* 0x0001e80000100800 */
[----:B------:R0:W-:Y:S04]  /*e930*/  STL [R1+0x78], R2 ;  /* 0x0000780201007387 */ /* 0x0001e80000100800 */
[----:B------:R0:W-:Y:S03]  /*e940*/  STL [R1+0x88], R3 ;  /* 0x0000880301007387 */ /* 0x0001e60000100800 */
[----:B------:R-:W-:Y:S05]  /*e950*/  @P0 BRA `(.L_x_295) ;  /* 0x0000000400740947 */ /* 0x000fea0003800000 */
[----:B------:R-:W2:Y:S01]  /*e960*/  S2R R14, SR_CTAID.X ;  /* 0x00000000000e7919 */ /* 0x000ea20000002500 */
[----:B------:R-:W3:Y:S01]  /*e970*/  LDC.64 R8, c[0x0][0x628] ;  /* 0x00018a00ff087b82 */ /* 0x000ee20000000a00 */
[----:B------:R-:W-:Y:S01]  /*e980*/  ULDC UR6, c[0x0][0x150] ;  /* 0x0000540000067ab9 */ /* 0x000fe20000000800 */
[----:B------:R-:W-:Y:S01]  /*e990*/  IMAD.MOV.U32 R6, RZ, RZ, R19 ;  /* 0x000000ffff067224 */ /* 0x000fe200078e0013 */
[----:B------:R-:W0:Y:S01]  /*e9a0*/  S2R R16, SR_CTAID.Y ;  /* 0x0000000000107919 */ /* 0x000e220000002600 */
[----:B------:R-:W-:-:S04]  /*e9b0*/  IMAD.MOV.U32 R7, RZ, RZ, R22 ;  /* 0x000000ffff077224 */ /* 0x000fc800078e0016 */
[----:B------:R-:W0:Y:S08]  /*e9c0*/  LDC R17, c[0x0][0x144] ;  /* 0x00005100ff117b82 */ /* 0x000e300000000800 */
[----:B------:R-:W0:Y:S08]  /*e9d0*/  LDC R10, c[0x0][0x630] ;  /* 0x00018c00ff0a7b82 */ /* 0x000e300000000800 */
[----:B------:R-:W0:Y:S01]  /*e9e0*/  LDC.64 R12, c[0x0][0x620] ;  /* 0x00018800ff0c7b82 */ /* 0x000e220000000a00 */
[----:B---3--:R-:W-:-:S04]  /*e9f0*/  ISETP.NE.U32.AND P0, PT, R8, RZ, PT ;  /* 0x000000ff0800720c */ /* 0x008fc80003f05070 */
[----:B------:R-:W-:Y:S02]  /*ea00*/  ISETP.NE.AND.EX P0, PT, R9, RZ, PT, P0 ;  /* 0x000000ff0900720c */ /* 0x000fe40003f05300 */
[----:B--2---:R-:W-:-:S05]  /*ea10*/  I2FP.F32.U32 R0, R14 ;  /* 0x0000000e00007245 */ /* 0x004fca0000201000 */
[----:B------:R-:W-:-:S04]  /*ea20*/  FMUL R0, R0, UR6 ;  /* 0x0000000600007c20 */ /* 0x000fc80008400000 */
[----:B------:R2:W3:Y:S02]  /*ea30*/  F2I.U32.TRUNC.NTZ R15, R0 ;  /* 0x00000000000f7305 */ /* 0x0004e4000020f000 */
[----:B------:R-:W-:Y:S05]  /*ea40*/  @!P0 BRA `(.L_x_296) ;  /* 0x0000000000288947 */ /* 0x000fea0003800000 */
[----:B--2---:R-:W2:Y:S02]  /*ea50*/  LDC R0, c[0x0][0x634] ;  /* 0x00018d00ff007b82 */ /* 0x004ea40000000800 */
[----:B--2---:R-:W-:-:S05]  /*ea60*/  IADD3 R7, P0, R19, R0, RZ ;  /* 0x0000000013077210 */ /* 0x004fca0007f1e0ff */
[----:B------:R-:W-:-:S04]  /*ea70*/  IMAD.X R11, RZ, RZ, R22, P0 ;  /* 0x000000ffff0b7224 */ /* 0x000fc800000e0616 */
[----:B0-----:R-:W-:-:S04]  /*ea80*/  IMAD.WIDE.U32 R2, R11, R8, RZ ;  /* 0x000000080b027225 */ /* 0x001fc800078e00ff */
[----:B------:R-:W-:-:S04]  /*ea90*/  IMAD.WIDE.U32 R4, P0, R7, R9, R2 ;  /* 0x0000000907047225 */ /* 0x000fc80007800002 */
[----:B------:R-:W-:-:S04]  /*eaa0*/  IMAD.WIDE.U32 R2, R7, R8, RZ ;  /* 0x0000000807027225 */ /* 0x000fc800078e00ff */
[----:B------:R-:W-:Y:S01]  /*eab0*/  IMAD.X R7, RZ, RZ, RZ, P0 ;  /* 0x000000ffff077224 */ /* 0x000fe200000e06ff */
[----:B------:R-:W-:Y:S01]  /*eac0*/  IADD3 RZ, P0, R3, R4, RZ ;  /* 0x0000000403ff7210 */ /* 0x000fe20007f1e0ff */
[----:B------:R-:W-:-:S04]  /*ead0*/  IMAD.MOV.U32 R6, RZ, RZ, R5 ;  /* 0x000000ffff067224 */ /* 0x000fc800078e0005 */
[----:B------:R-:W-:-:S08]  /*eae0*/  IMAD.WIDE.U32.X R6, R11, R9, R6, P0 ;  /* 0x000000090b067225 */ /* 0x000fd000000e0406 */
.L_x_296:
[-CC-:B0-----:R-:W-:Y:S01]  /*eaf0*/  SHF.R.U64 R11, R6, R10.reuse, R7.reuse ;  /* 0x0000000a060b7219 */ /* 0x181fe20000001207 */
[----:B------:R-:W0:Y:S01]  /*eb00*/  LDC.64 R20, c[0x0][0x640] ;  /* 0x00019000ff147b82 */ /* 0x000e220000000a00 */
[----:B--2---:R-:W-:Y:S01]  /*eb10*/  SHF.R.U32.HI R0, RZ, R10, R7 ;  /* 0x0000000aff007219 */ /* 0x004fe20000011607 */
[----:B------:R-:W-:Y:S01]  /*eb20*/  IMAD.MOV.U32 R2, RZ, RZ, R19 ;  /* 0x000000ffff027224 */ /* 0x000fe200078e0013 */
[----:B------:R-:W-:Y:S01]  /*eb30*/  IADD3 R5, P0, RZ, -R11, RZ ;  /* 0x8000000bff057210 */ /* 0x000fe20007f1e0ff */
[----:B---3--:R-:W-:Y:S01]  /*eb40*/  IMAD.MOV R15, RZ, RZ, -R15 ;  /* 0x000000ffff0f7224 */ /* 0x008fe200078e0a0f */
[----:B------:R-:W-:Y:S01]  /*eb50*/  ULDC UR6, c[0x0][0x154] ;  /* 0x0000550000067ab9 */ /* 0x000fe20000000800 */
[----:B------:R-:W-:Y:S02]  /*eb60*/  IMAD.MOV.U32 R7, RZ, RZ, 0x1 ;  /* 0x00000001ff077424 */ /* 0x000fe400078e00ff */
[----:B------:R-:W2:Y:S01]  /*eb70*/  LDC R4, c[0x0][0x618] ;  /* 0x00018600ff047b82 */ /* 0x000ea20000000800 */
[----:B------:R-:W-:-:S02]  /*eb80*/  IMAD.X R3, RZ, RZ, ~R0, P0 ;  /* 0x000000ffff037224 */ /* 0x000fc400000e0e00 */
[----:B------:R-:W-:Y:S02]  /*eb90*/  IMAD R17, R17, R15, R14 ;  /* 0x0000000f11117224 */ /* 0x000fe400078e020e */
[-C--:B------:R-:W-:Y:S02]  /*eba0*/  IMAD R0, R3, R12.reuse, RZ ;  /* 0x0000000c03007224 */ /* 0x080fe400078e02ff */
[----:B------:R-:W-:Y:S01]  /*ebb0*/  IMAD.MOV.U32 R3, RZ, RZ, R22 ;  /* 0x000000ffff037224 */ /* 0x000fe200078e0016 */
[----:B------:R-:W3:Y:S01]  /*ebc0*/  LDC R6, c[0x0][0x608] ;  /* 0x00018200ff067b82 */ /* 0x000ee20000000800 */
[----:B------:R-:W-:-:S04]  /*ebd0*/  IMAD.WIDE.U32 R2, R5, R12, R2 ;  /* 0x0000000c05027225 */ /* 0x000fc800078e0002 */
[----:B------:R-:W-:-:S03]  /*ebe0*/  IMAD R5, R5, R13, R0 ;  /* 0x0000000d05057224 */ /* 0x000fc600078e0200 */
[----:B------:R-:W5:Y:S01]  /*ebf0*/  LDC R18, c[0x0][0x658] ;  /* 0x00019600ff127b82 */ /* 0x000f620000000800 */
[----:B------:R-:W-:Y:S01]  /*ec00*/  I2FP.F32.U32 R0, R16 ;  /* 0x0000001000007245 */ /* 0x000fe20000201000 */
[----:B------:R-:W-:Y:S01]  /*ec10*/  IMAD.IADD R3, R3, 0x1, R5 ;  /* 0x0000000103037824 */ /* 0x000fe200078e0205 */
[----:B0-----:R-:W-:Y:S01]  /*ec20*/  ISETP.NE.U32.AND P0, PT, R20, RZ, PT ;  /* 0x000000ff1400720c */ /* 0x001fe20003f05070 */
[----:B------:R-:W-:Y:S02]  /*ec30*/  IMAD.MOV.U32 R5, RZ, RZ, -0x1 ;  /* 0xffffffffff057424 */ /* 0x000fe400078e00ff */
[----:B------:R-:W-:Y:S02]  /*ec40*/  FMUL R0, R0, UR6 ;  /* 0x0000000600007c20 */ /* 0x000fe40008400000 */
[----:B------:R-:W0:Y:S01]  /*ec50*/  LDC R15, c[0x0][0x148] ;  /* 0x00005200ff0f7b82 */ /* 0x000e220000000800 */
[----:B--2---:R-:W-:Y:S01]  /*ec60*/  SHF.R.U64 R10, R2, R4, R3 ;  /* 0x00000004020a7219 */ /* 0x004fe20000001203 */
[----:B------:R2:W0:Y:S01]  /*ec70*/  F2I.U32.TRUNC.NTZ R13, R0 ;  /* 0x00000000000d7305 */ /* 0x000422000020f000 */
[----:B------:R-:W-:-:S02]  /*ec80*/  ISETP.NE.AND.EX P0, PT, R21, RZ, PT, P0 ;  /* 0x000000ff1500720c */ /* 0x000fc40003f05300 */
[----:B------:R-:W-:-:S03]  /*ec90*/  SHF.R.U32.HI R3, RZ, R4, R3 ;  /* 0x00000004ff037219 */ /* 0x000fc60000011603 */
[----:B------:R-:W0:Y:S01]  /*eca0*/  LDC R14, c[0x0][0x600] ;  /* 0x00018000ff0e7b82 */ /* 0x000e220000000800 */
[-CC-:B---3--:R-:W-:Y:S02]  /*ecb0*/  SHF.R.U64 R8, R10, R6.reuse, R3.reuse ;  /* 0x000000060a087219 */ /* 0x188fe40000001203 */
[----:B------:R-:W-:-:S05]  /*ecc0*/  SHF.R.U32.HI R3, RZ, R6, R3 ;  /* 0x00000006ff037219 */ /* 0x000fca0000011603 */
[----:B------:R-:W3:Y:S01]  /*ecd0*/  LDC R22, c[0x0][0x648] ;  /* 0x00019200ff167b82 */ /* 0x000ee20000000800 */
[-CC-:B-----5:R-:W-:Y:S02]  /*ece0*/  SHF.R.U64 R12, R8, R18.reuse, R3.reuse ;  /* 0x00000012080c7219 */ /* 0x1a0fe40000001203 */
[-C--:B------:R-:W-:Y:S02]  /*ecf0*/  SHF.L.U32 R5, R5, R18.reuse, RZ ;  /* 0x0000001205057219 */ /* 0x080fe400000006ff */
[-C--:B------:R-:W-:Y:S01]  /*ed00*/  SHF.R.U32.HI R3, RZ, R18.reuse, R3 ;  /* 0x00000012ff037219 */ /* 0x080fe20000011603 */
[----:B------:R-:W-:Y:S01]  /*ed10*/  IMAD.MOV.U32 R2, RZ, RZ, R12 ;  /* 0x000000ffff027224 */ /* 0x000fe200078e000c */
[----:B------:R-:W-:Y:S01]  /*ed20*/  SHF.L.U32 R18, R7, R18, RZ ;  /* 0x0000001207127219 */ /* 0x000fe200000006ff */
[----:B------:R-:W0:Y:S01]  /*ed30*/  LDC R23, c[0x0][0x638] ;  /* 0x00018e00ff177b82 */ /* 0x000e220000000800 */
[----:B------:R-:W-:-:S07]  /*ed40*/  LOP3.LUT R19, RZ, R5, RZ, 0x33, !PT ;  /* 0x00000005ff137212 */ /* 0x000fce00078e33ff */
[----:B------:R-:W0:Y:S01]  /*ed50*/  LDC R24, c[0x0][0x610] ;  /* 0x00018400ff187b82 */ /* 0x000e220000000800 */
[----:B--2---:R-:W-:Y:S05]  /*ed60*/  @!P0 BRA `(.L_x_297) ;  /* 0x0000000000288947 */ /* 0x004fea0003800000 */
        /* <DEDUP_REMOVED lines=10> */
.L_x_297:
[----:B---3--:R-:W-:Y:S01]  /*ee10*/  SHF.R.U64 R0, R2, R22, R3 ;  /* 0x0000001602007219 */ /* 0x008fe20000001203 */
[----:B0-----:R-:W-:Y:S01]  /*ee20*/  VIADD R7, R14, 0xffffffff ;  /* 0xffffffff0e077836 */ /* 0x001fe20000000000 */
[----:B------:R-:W-:Y:S01]  /*ee30*/  LOP3.LUT R5, R8, R19, RZ, 0xc0, !PT ;  /* 0x0000001308057212 */ /* 0x000fe200078ec0ff */
[----:B------:R-:W-:Y:S02]  /*ee40*/  IMAD.MOV R13, RZ, RZ, -R13 ;  /* 0x000000ffff0d7224 */ /* 0x000fe400078e0a0d */
[----:B------:R-:W-:Y:S02]  /*ee50*/  IMAD.MOV R3, RZ, RZ, -R0 ;  /* 0x000000ffff037224 */ /* 0x000fe400078e0a00 */
[----:B------:R-:W-:Y:S01]  /*ee60*/  IMAD R2, R18, R0, R5 ;  /* 0x0000000012027224 */ /* 0x000fe200078e0205 */
[----:B------:R-:W-:Y:S01]  /*ee70*/  LOP3.LUT R5, R10, R7, RZ, 0xc0, !PT ;  /* 0x000000070a057212 */ /* 0x000fe200078ec0ff */
[----:B------:R-:W-:Y:S02]  /*ee80*/  @P2 IMAD R17, R15, R13, R16 ;  /* 0x0000000d0f112224 */ /* 0x000fe400078e0210 */
[----:B------:R-:W-:-:S02]  /*ee90*/  IMAD R0, R3, R23, R12 ;  /* 0x0000001703007224 */ /* 0x000fc400078e020c */
[----:B------:R-:W-:Y:S02]  /*eea0*/  IMAD.MOV.U32 R4, RZ, RZ, 0x1 ;  /* 0x00000001ff047424 */ /* 0x000fe400078e00ff */
[----:B------:R-:W-:Y:S02]  /*eeb0*/  IMAD R2, R2, R24, R17 ;  /* 0x0000001802027224 */ /* 0x000fe400078e0211 */
[----:B------:R-:W-:Y:S01]  /*eec0*/  IMAD R3, R0, R14, R5 ;  /* 0x0000000e00037224 */ /* 0x000fe200078e0205 */
[----:B------:R-:W-:-:S04]  /*eed0*/  PRMT R0, R4, 0x7610, R0 ;  /* 0x0000761004007816 */ /* 0x000fc80000000000 */
[----:B------:R-:W-:Y:S02]  /*eee0*/  SEL R4, R3, R2, !P2 ;  /* 0x0000000203047207 */ /* 0x000fe40005000000 */
[----:B------:R-:W-:-:S03]  /*eef0*/  SEL R2, R2, R3, !P2 ;  /* 0x0000000302027207 */ /* 0x000fc60005000000 */
[----:B------:R2:W-:Y:S04]  /*ef00*/  STL [R1+0x88], R4 ;  /* 0x0000880401007387 */ /* 0x0005e80000100800 */
[----:B------:R2:W-:Y:S04]  /*ef10*/  STL [R1+0x78], R11 ;  /* 0x0000780b01007387 */ /* 0x0005e80000100800 */
[----:B------:R2:W-:Y:S02]  /*ef20*/  STL [R1+0x84], R2 ;  /* 0x0000840201007387 */ /* 0x0005e40000100800 */
.L_x_295:
[----:B------:R-:W-:Y:S01]  /*ef30*/  LOP3.LUT P0, RZ, R0, 0xff, RZ, 0xc0, !PT ;  /* 0x000000ff00ff7812 */ /* 0x000fe2000780c0ff */
[----:B------:R-:W-:-:S12]  /*ef40*/  ULOP3.LUT UR30, UR30, 0x1, URZ, 0x3c, !UPT ;  /* 0x000000011e1e7892 */ /* 0x000fd8000f8e3c3f */
[----:B------:R-:W-:Y:S05]  /*ef50*/  @P0 BRA `(.L_x_298) ;  /* 0xffffff2800100947 */ /* 0x000fea000383ffff */
[----:B------:R-:W-:Y:S05]  /*ef60*/  EXIT ;  /* 0x000000000000794d */ /* 0x000fea0003800000 */
.L_x_14:
[----:B------:R-:W-:-:S08]  /*ef70*/  ISETP.NE.AND P0, PT, RZ, UR6, PT ;  /* 0x00000006ff007c0c */ /* 0x000fd0000bf05270 */
[----:B0123--:R-:W0:-:S00]  /*ef80*/  USETMAXREG.DEALLOC.CTAPOOL 0x28 ;  /* 0x00000028000079c8 */ /* 0x00fe0000080e0500 */
[----:B------:R-:W-:Y:S05]  /*ef90*/  @P0 EXIT ;  /* 0x000000000000094d */ /* 0x000fea0003800000 */
[----:B0-----:R-:W-:Y:S01]  /*efa0*/  LOP3.LUT P0, RZ, R0, 0xff, RZ, 0xc0, !PT ;  /* 0x000000ff00ff7812 */ /* 0x001fe2000780c0ff */
[----:B------:R-:W-:Y:S02]  /*efb0*/  IMAD.MOV.U32 R0, RZ, RZ, 0x1 ;  /* 0x00000001ff007424 */ /* 0x000fe400078e00ff */
[----:B------:R-:W-:-:S10]  /*efc0*/  IMAD.MOV.U32 R8, RZ, RZ, RZ ;  /* 0x000000ffff087224 */ /* 0x000fd400078e00ff */
[----:B------:R-:W-:Y:S05]  /*efd0*/  @!P0 BRA `(.L_x_299) ;  /* 0x0000000c00408947 */ /* 0x000fea0003800000 */
[----:B------:R-:W-:Y:S01]  /*efe0*/  LOP3.LUT P0, RZ, R2, 0x1f, RZ, 0xc0, !PT ;  /* 0x0000001f02ff7812 */ /* 0x000fe2000780c0ff */
[----:B------:R-:W-:Y:S01]  /*eff0*/  ULDC UR5, c[0x0][0x658] ;  /* 0x0001960000057ab9 */ /* 0x000fe20000000800 */
[----:B------:R-:W-:Y:S01]  /*f000*/  UMOV UR6, 0xffffffff ;  /* 0xffffffff00067882 */ /* 0x000fe20000000000 */
[----:B------:R-:W-:Y:S01]  /*f010*/  BSSY B0, `(.L_x_299) ;  /* 0x00000cc000007945 */ /* 0x000fe20003800000 */
[----:B------:R-:W-:Y:S01]  /*f020*/  USHF.L.U32 UR6, UR6, UR5, URZ ;  /* 0x0000000506067299 */ /* 0x000fe2000800063f */
[C---:B------:R-:W-:Y:S01]  /*f030*/  ISETP.NE.AND P3, PT, R3.reuse, RZ, PT ;  /* 0x000000ff0300720c */ /* 0x040fe20003f65270 */
[----:B------:R-:W-:Y:S01]  /*f040*/  IMAD.MOV.U32 R9, RZ, RZ, 0x1 ;  /* 0x00000001ff097424 */ /* 0x000fe200078e00ff */
[----:B------:R-:W-:Y:S01]  /*f050*/  ISETP.NE.OR P0, PT, R3, RZ, !P0 ;  /* 0x000000ff0300720c */ /* 0x000fe20004705670 */
[----:B------:R-:W-:Y:S01]  /*f060*/  IMAD.MOV.U32 R0, RZ, RZ, 0x1 ;  /* 0x00000001ff007424 */ /* 0x000fe200078e00ff */
[----:B------:R-:W-:Y:S01]  /*f070*/  ULDC UR4, c[0x0][0x600] ;  /* 0x0001800000047ab9 */ /* 0x000fe20000000800 */
[----:B------:R-:W-:Y:S01]  /*f080*/  IMAD.MOV.U32 R8, RZ, RZ, RZ ;  /* 0x000000ffff087224 */ /* 0x000fe200078e00ff */
[----:B------:R-:W-:Y:S01]  /*f090*/  UMOV UR7, 0x1 ;  /* 0x0000000100077882 */ /* 0x000fe20000000000 */
[----:B------:R-:W-:-:S02]  /*f0a0*/  UIADD3 UR26, UR14, 0x1, URZ ;  /* 0x000000010e1a7890 */ /* 0x000fc4000fffe03f */
[----:B------:R-:W-:Y:S02]  /*f0b0*/  ULOP3.LUT UR27, UR13, 0x2, URZ, 0xfc, !UPT ;  /* 0x000000020d1b7892 */ /* 0x000fe4000f8efc3f */
[----:B------:R-:W-:Y:S02]  /*f0c0*/  UIADD3 UR18, UR4, -0x1, URZ ;  /* 0xffffffff04127890 */ /* 0x000fe4000fffe03f */
[----:B------:R-:W-:Y:S02]  /*f0d0*/  USHF.L.U32 UR22, UR7, UR5, URZ ;  /* 0x0000000507167299 */ /* 0x000fe4000800063f */
[----:B------:R-:W-:Y:S01]  /*f0e0*/  ULOP3.LUT UR19, URZ, UR6, URZ, 0x33, !UPT ;  /* 0x000000063f137292 */ /* 0x000fe2000f8e333f */
[----:B------:R-:W-:-:S11]  /*f0f0*/  ULDC.64 UR24, c[0x0][0x198] ;  /* 0x0000660000187ab9 */ /* 0x000fd60000000a00 */
.L_x_311:
[----:B------:R-:W-:-:S03]  /*f100*/  UMOV UR4, 0xffffffff ;  /* 0xffffffff00047882 */ /* 0x000fc60000000000 */
[----:B01----:R-:W-:Y:S05]  /*f110*/  BRA.DIV UR4, `(.L_x_300) ;  /* 0x0000001a04a47947 */ /* 0x003fea000b800000 */
[----:B------:R-:W-:-:S13]  /*f120*/  ELECT P1, URZ, PT ;  /* 0x00000000003f782f */ /* 0x000fda0003820000 */
.L_x_342:
[----:B------:R-:W0:Y:S01]  /*f130*/  LDC R2, c[0x0][0x28c] ;  /* 0x0000a300ff027b82 */ /* 0x000e220000000800 */
[----:B------:R-:W-:Y:S01]  /*f140*/  BSSY B1, `(.L_x_301) ;  /* 0x000003b000017945 */ /* 0x000fe20003800000 */
[----:B0-----:R-:W-:-:S13]  /*f150*/  ISETP.LT.OR P1, PT, R2, 0x1, !P1 ;  /* 0x000000010200780c */ /* 0x001fda0004f21670 */
[----:B------:R-:W-:Y:S05]  /*f160*/  @P1 BRA `(.L_x_302) ;  /* 0x0000000000e01947 */ /* 0x000fea0003800000 */
[----:B------:R-:W2:Y:S04]  /*f170*/  LDL.LU R4, [R1+0x88] ;  /* 0x0000880001047983 */ /* 0x000ea80000300800 */
[----:B------:R-:W3:Y:S01]  /*f180*/  LDL.LU R3, [R1+0x84] ;  /* 0x0000840001037983 */ /* 0x000ee20000300800 */
[----:B------:R-:W-:Y:S02]  /*f190*/  IMAD.MOV.U32 R12, RZ, RZ, RZ ;  /* 0x000000ffff0c7224 */ /* 0x000fe400078e00ff */
[----:B------:R-:W-:Y:S02]  /*f1a0*/  IMAD.U32 R13, RZ, RZ, UR26 ;  /* 0x0000001aff0d7e24 */ /* 0x000fe4000f8e00ff */
[----:B------:R-:W-:Y:S02]  /*f1b0*/  IMAD.MOV.U32 R2, RZ, RZ, R0 ;  /* 0x000000ffff027224 */ /* 0x000fe400078e0000 */
[----:B--2---:R-:W-:-:S02]  /*f1c0*/  IMAD.SHL.U32 R6, R4, 0x100, RZ ;  /* 0x0000010004067824 */ /* 0x004fc400078e00ff */
[----:B---3--:R-:W-:Y:S02]  /*f1d0*/  IMAD.SHL.U32 R7, R3, 0x40, RZ ;  /* 0x0000004003077824 */ /* 0x008fe400078e00ff */
[----:B------:R-:W-:-:S07]  /*f1e0*/  IMAD.MOV.U32 R3, RZ, RZ, R8 ;  /* 0x000000ffff037224 */ /* 0x000fce00078e0008 */
.L_x_306:
[----:B------:R-:W0:Y:S01]  /*f1f0*/  S2R R5, SR_CgaCtaId ;  /* 0x0000000000057919 */ /* 0x000e220000008800 */
[----:B------:R-:W-:-:S04]  /*f200*/  MOV R4, 0x400 ;  /* 0x0000040000047802 */ /* 0x000fc80000000f00 */
[----:B0-----:R-:W-:Y:S02]  /*f210*/  LEA R10, R5, R4, 0x18 ;  /* 0x00000004050a7211 */ /* 0x001fe400078ec0ff */
[----:B------:R-:W-:Y:S01]  /*f220*/  SHF.L.U32 R4, R2, 0x1f, RZ ;  /* 0x0000001f02047819 */ /* 0x000fe200000006ff */
[----:B------:R-:W0:Y:S02]  /*f230*/  @!P3 LDC R5, c[0x0][0x500] ;  /* 0x00014000ff05bb82 */ /* 0x000e240000000800 */
[----:B------:R-:W-:-:S04]  /*f240*/  IMAD R11, R3, 0x8, R10 ;  /* 0x00000008030b7824 */ /* 0x000fc800078e020a */
[----:B------:R-:W1:Y:S02]  /*f250*/  SYNCS.PHASECHK.TRANS64.TRYWAIT P1, [R11+URZ+0xb0], R4 ;  /* 0x0000b0040b0075a7 */ /* 0x000e64000802017f */
[----:B-1----:R-:W-:Y:S05]  /*f260*/  @!P1 BRA `(.L_x_303) ;  /* 0x0000001800709947 */ /* 0x002fea0003800000 */
.L_x_343:
[----:B------:R-:W-:Y:S01]  /*f270*/  UPRMT UR4, UR27, 0x9910, URZ ;  /* 0x000099101b047896 */ /* 0x000fe2000800003f */
[----:B0-----:R0:W-:Y:S03]  /*f280*/  @!P3 SYNCS.ARRIVE.TRANS64 RZ, [R11+URZ], R5 ;  /* 0x000000050bffb9a7 */ /* 0x0011e6000800003f */
[----:B------:R-:W-:-:S06]  /*f290*/  UISETP.NE.AND UP0, UPT, UR4, 0x2, UPT ;  /* 0x000000020400788c */ /* 0x000fcc000bf05270 */
[----:B------:R-:W-:-:S13]  /*f2a0*/  PLOP3.LUT P1, PT, PT, PT, UP0, 0x80, 0x0 ;  /* 0x000000000000781c */ /* 0x000fda0003f2f008 */
[----:B0-----:R-:W-:Y:S05]  /*f2b0*/  @P1 BRA `(.L_x_304) ;  /* 0x0000000000041947 */ /* 0x001fea0003800000 */
[----:B------:R-:W-:Y:S01]  /*f2c0*/  BPT.TRAP 0x1 ;  /* 0x000000040000795c */ /* 0x000fe20000300000 */
.L_x_304:
[----:B------:R-:W-:Y:S05]  /*f2d0*/  @P0 BRA `(.L_x_305) ;  /* 0x0000000000040947 */ /* 0x000fea0003800000 */
[----:B------:R-:W-:Y:S01]  /*f2e0*/  BPT.TRAP 0x1 ;  /* 0x000000040000795c */ /* 0x000fe20000300000 */
.L_x_305:
[----:B------:R-:W2:Y:S01]  /*f2f0*/  LDL R5, [R1+0x78] ;  /* 0x0000780001057983 */ /* 0x000ea20000100800 */
[--C-:B-1----:R-:W-:Y:S01]  /*f300*/  IMAD R4, R3, 0x800, R10.reuse ;  /* 0x0000080003047824 */ /* 0x102fe200078e020a */
[----:B------:R-:W-:Y:S01]  /*f310*/  R2UR UR9, R11 ;  /* 0x000000000b0972ca */ /* 0x000fe200000e0000 */
[----:B------:R-:W-:Y:S01]  /*f320*/  IMAD R10, R3, 0x2000, R10 ;  /* 0x00002000030a7824 */ /* 0x000fe200078e020a */
[----:B------:R-:W-:Y:S01]  /*f330*/  UIADD3 UR4, UP0, UR24, 0xf0, URZ ;  /* 0x000000f018047890 */ /* 0x000fe2000ff1e03f */
[----:B------:R-:W-:Y:S01]  /*f340*/  VIADD R13, R13, 0xffffffff ;  /* 0xffffffff0d0d7836 */ /* 0x000fe20000000000 */
[----:B------:R-:W-:Y:S01]  /*f350*/  R2UR UR5, R4 ;  /* 0x00000000040572ca */ /* 0x000fe200000e0000 */
[----:B------:R-:W-:Y:S01]  /*f360*/  UIADD3 UR28, UP1, UR24, 0x1f0, URZ ;  /* 0x000001f0181c7890 */ /* 0x000fe2000ff3e03f */
[----:B------:R-:W-:Y:S01]  /*f370*/  R2UR UR8, R10 ;  /* 0x000000000a0872ca */ /* 0x000fe200000e0000 */
[----:B------:R-:W-:Y:S01]  /*f380*/  VIADD R3, R3, 0x1 ;  /* 0x0000000103037836 */ /* 0x000fe20000000000 */
[----:B------:R-:W-:Y:S01]  /*f390*/  R2UR UR11, R7 ;  /* 0x00000000070b72ca */ /* 0x000fe200000e0000 */
[----:B------:R-:W-:Y:S01]  /*f3a0*/  UIADD3.X UR29, URZ, UR25, URZ, UP1, !UPT ;  /* 0x000000193f1d7290 */ /* 0x000fe20008ffe43f */
[----:B------:R-:W-:Y:S01]  /*f3b0*/  R2UR UR10, R12 ;  /* 0x000000000c0a72ca */ /* 0x000fe200000e0000 */
[----:B------:R-:W-:Y:S01]  /*f3c0*/  UMOV UR6, 0x0 ;  /* 0x0000000000067882 */ /* 0x000fe20000000000 */
[----:B------:R-:W-:Y:S01]  /*f3d0*/  R2UR UR23, R6 ;  /* 0x00000000061772ca */ /* 0x000fe200000e0000 */
[----:B------:R-:W-:Y:S01]  /*f3e0*/  UMOV UR7, 0x10000000 ;  /* 0x1000000000077882 */ /* 0x000fe20000000000 */
[----:B------:R-:W-:Y:S01]  /*f3f0*/  ISETP.GT.AND P4, PT, R13, 0x1, PT ;  /* 0x000000010d00780c */ /* 0x000fe20003f84270 */
[----:B------:R-:W-:Y:S01]  /*f400*/  VIADD R12, R12, 0x20 ;  /* 0x000000200c0c7836 */ /* 0x000fe20000000000 */
[----:B------:R-:W-:Y:S01]  /*f410*/  ISETP.NE.AND P1, PT, R3, 0x16, PT ;  /* 0x000000160300780c */ /* 0x000fe20003f25270 */
[----:B------:R-:W-:-:S02]  /*f420*/  UIADD3 UR16, UR5, 0x280, URZ ;  /* 0x0000028005107890 */ /* 0x000fc4000fffe03f */
[----:B------:R-:W-:Y:S01]  /*f430*/  UIADD3.X UR5, URZ, UR25, URZ, UP0, !UPT ;  /* 0x000000193f057290 */ /* 0x000fe200087fe43f */
[----:B------:R-:W-:Y:S01]  /*f440*/  SEL R3, R3, RZ, P1 ;  /* 0x000000ff03037207 */ /* 0x000fe20000800000 */
[----:B------:R-:W-:-:S03]  /*f450*/  UIADD3 UR17, UR8, 0xb280, URZ ;  /* 0x0000b28008117890 */ /* 0x000fc6000fffe03f */
[----:B------:R-:W-:Y:S01]  /*f460*/  UMOV UR8, UR16 ;  /* 0x0000001000087c82 */ /* 0x000fe20008000000 */
[----:B--2---:R-:W-:Y:S02]  /*f470*/  R2UR UR12, R5 ;  /* 0x00000000050c72ca */ /* 0x004fe400000e0000 */
[----:B------:R-:W-:-:S04]  /*f480*/  SEL R5, RZ, 0x1, P1 ;  /* 0x00000001ff057807 */ /* 0x000fc80000800000 */
[----:B------:R-:W-:-:S07]  /*f490*/  LOP3.LUT R2, R2, R5, RZ, 0x3c, !PT ;  /* 0x0000000502027212 */ /* 0x000fce00078e3cff */
[----:B------:R0:W-:Y:S02]  /*f4a0*/  UTMALDG.3D [UR8], [UR4], desc[UR6] ;  /* 0x00000608040075b4 */ /* 0x0001e40008011000 */
[----:B0-----:R-:W-:Y:S01]  /*f4b0*/  UMOV UR8, UR17 ;  /* 0x0000001100087c82 */ /* 0x001fe20008000000 */
[----:B------:R-:W-:Y:S02]  /*f4c0*/  UMOV UR11, UR23 ;  /* 0x00000017000b7c82 */ /* 0x000fe40008000000 */
[----:B------:R0:W-:Y:S02]  /*f4d0*/  UTMALDG.3D [UR8], [UR28], desc[UR6] ;  /* 0x000006081c0075b4 */ /* 0x0001e40008011000 */
[----:B0-----:R-:W-:Y:S05]  /*f4e0*/  @P4 BRA `(.L_x_306) ;  /* 0xfffffffc00404947 */ /* 0x001fea000383ffff */
.L_x_302:
[----:B------:R-:W-:Y:S05]  /*f4f0*/  BSYNC B1 ;  /* 0x0000000000017941 */ /* 0x000fea0003800000 */
.L_x_301:
[----:B------:R-:W2:Y:S01]  /*f500*/  LDL.LU R15, [R1+0x7c] ;  /* 0x00007c00010f7983 */ /* 0x000ea20000300800 */
[----:B------:R-:W-:Y:S01]  /*f510*/  LOP3.LUT P5, RZ, R9, 0xff, RZ, 0xc0, !PT ;  /* 0x000000ff09ff7812 */ /* 0x000fe200078ac0ff */
[----:B------:R-:W-:Y:S01]  /*f520*/  VIADD R8, R8, UR14 ;  /* 0x0000000e08087c36 */ /* 0x000fe20008000000 */
[----:B------:R-:W-:Y:S01]  /*f530*/  UISETP.GE.U32.AND UP0, UPT, UR14, 0x16, UPT ;  /* 0x000000160e00788c */ /* 0x000fe2000bf06070 */
[----:B------:R-:W3:Y:S01]  /*f540*/  LDL.LU R14, [R1+0x80] ;  /* 0x00008000010e7983 */ /* 0x000ee20000300800 */
[----:B------:R-:W-:Y:S01]  /*f550*/  IMAD.U32 R5, RZ, RZ, UR14 ;  /* 0x0000000eff057e24 */ /* 0x000fe2000f8e00ff */
[----:B------:R-:W-:Y:S01]  /*f560*/  ULDC.64 UR4, c[0x0][0x650] ;  /* 0x0001940000047ab9 */ /* 0x000fe20000000a00 */
[----:B------:R-:W-:Y:S01]  /*f570*/  ISETP.GT.U32.AND P1, PT, R8, 0x15, PT ;  /* 0x000000150800780c */ /* 0x000fe20003f24070 */
[----:B------:R-:W-:Y:S01]  /*f580*/  BSSY B1, `(.L_x_307) ;  /* 0x0000072000017945 */ /* 0x000fe20003800000 */
[----:B------:R-:W-:Y:S02]  /*f590*/  PLOP3.LUT P4, PT, PT, PT, UP0, 0x80, 0x0 ;  /* 0x000000000000781c */ /* 0x000fe40003f8f008 */
[----:B------:R-:W-:-:S02]  /*f5a0*/  ISETP.LT.U32.AND P1, PT, R5, 0x16, P1 ;  /* 0x000000160500780c */ /* 0x000fc40000f21070 */
[----:B------:R-:W-:Y:S01]  /*f5b0*/  PRMT R9, RZ, 0x7610, R9 ;  /* 0x00007610ff097816 */ /* 0x000fe20000000009 */
[----:B------:R-:W0:Y:S01]  /*f5c0*/  @P5 S2R R3, SR_CgaCtaId ;  /* 0x0000000000035919 */ /* 0x000e220000008800 */
[----:B------:R-:W-:-:S04]  /*f5d0*/  @P5 MOV R2, 0x400 ;  /* 0x0000040000025802 */ /* 0x000fc80000000f00 */
[----:B0-----:R-:W-:Y:S01]  /*f5e0*/  @P5 LEA R4, R3, R2, 0x18 ;  /* 0x0000000203045211 */ /* 0x001fe200078ec0ff */
[----:B------:R-:W-:-:S03]  /*f5f0*/  IMAD.WIDE.U32 R2, R8, -0x45d1745d, RZ ;  /* 0xba2e8ba308027825 */ /* 0x000fc600078e00ff */
[----:B------:R0:W-:Y:S02]  /*f600*/  @P5 SYNCS.ARRIVE.TRANS64.A1T0 RZ, [R4+URZ+0x198], RZ ;  /* 0x000198ff04ff59a7 */ /* 0x0001e4000810003f */
[----:B------:R-:W-:Y:S02]  /*f610*/  SHF.R.U32.HI R5, RZ, 0x4, R3 ;  /* 0x00000004ff057819 */ /* 0x000fe40000011603 */
[----:B------:R-:W-:Y:S02]  /*f620*/  SEL R3, RZ, 0x1, !P1 ;  /* 0x00000001ff037807 */ /* 0x000fe40004800000 */
[----:B------:R-:W-:Y:S01]  /*f630*/  PRMT R2, RZ, 0x7610, R2 ;  /* 0x00007610ff027816 */ /* 0x000fe20000000002 */
[----:B------:R-:W-:Y:S01]  /*f640*/  IMAD R8, R5, -0x16, R8 ;  /* 0xffffffea05087824 */ /* 0x000fe200078e0208 */
[----:B------:R-:W-:Y:S01]  /*f650*/  LOP3.LUT R0, R0, R3, RZ, 0x3c, !PT ;  /* 0x0000000300007212 */ /* 0x000fe200078e3cff */
[----:B0-----:R-:W-:Y:S02]  /*f660*/  IMAD.MOV.U32 R4, RZ, RZ, -0x1 ;  /* 0xffffffffff047424 */ /* 0x001fe400078e00ff */
[----:B------:R-:W-:Y:S01]  /*f670*/  IMAD.MOV.U32 R3, RZ, RZ, -0x1 ;  /* 0xffffffffff037424 */ /* 0x000fe200078e00ff */
[----:B------:R-:W-:Y:S01]  /*f680*/  @P4 LOP3.LUT R0, R0, 0x1, R5, 0x78, !PT ;  /* 0x0000000100004812 */ /* 0x000fe200078e7805 */
[----:B------:R-:W-:Y:S01]  /*f690*/  IMAD.MOV.U32 R5, RZ, RZ, -0x1 ;  /* 0xffffffffff057424 */ /* 0x000fe200078e00ff */
[----:B---3--:R-:W-:-:S04]  /*f6a0*/  IADD3 R14, P5, R14, UR20, RZ ;  /* 0x000000140e0e7c10 */ /* 0x008fc8000ffbe0ff */
[----:B--2---:R-:W-:Y:S01]  /*f6b0*/  IADD3.X R15, R15, UR15, RZ, P5, !PT ;  /* 0x0000000f0f0f7c10 */ /* 0x004fe2000affe4ff */
[----:B------:R0:W-:Y:S01]  /*f6c0*/  STL [R1+0x80], R14 ;  /* 0x0000800e01007387 */ /* 0x0001e20000100800 */
[----:B------:R-:W-:-:S03]  /*f6d0*/  ISETP.GE.U32.AND P1, PT, R14, UR4, PT ;  /* 0x000000040e007c0c */ /* 0x000fc6000bf26070 */
[----:B------:R0:W-:Y:S01]  /*f6e0*/  STL [R1+0x7c], R15 ;  /* 0x00007c0f01007387 */ /* 0x0001e20000100800 */
[----:B------:R-:W-:-:S03]  /*f6f0*/  ISETP.GE.U32.AND.EX P1, PT, R15, UR5, PT, P1 ;  /* 0x000000050f007c0c */ /* 0x000fc6000bf26110 */
[----:B------:R0:W-:Y:S04]  /*f700*/  STL [R1+0x84], R5 ;  /* 0x0000840501007387 */ /* 0x0001e80000100800 */
[----:B------:R0:W-:Y:S04]  /*f710*/  STL [R1+0x88], R4 ;  /* 0x0000880401007387 */ /* 0x0001e80000100800 */
[----:B------:R0:W-:Y:S02]  /*f720*/  STL [R1+0x78], R3 ;  /* 0x0000780301007387 */ /* 0x0001e40000100800 */
[----:B------:R-:W-:Y:S05]  /*f730*/  @P1 BRA `(.L_x_308) ;  /* 0x0000000400581947 */ /* 0x000fea0003800000 */
[----:B------:R-:W-:Y:S01]  /*f740*/  ULDC.64 UR4, c[0x0][0x628] ;  /* 0x00018a0000047ab9 */ /* 0x000fe20000000a00 */
[----:B------:R-:W1:Y:S01]  /*f750*/  S2R R12, SR_CTAID.X ;  /* 0x00000000000c7919 */ /* 0x000e620000002500 */
[----:B------:R-:W-:Y:S01]  /*f760*/  ISETP.NE.U32.AND P1, PT, RZ, UR4, PT ;  /* 0x00000004ff007c0c */ /* 0x000fe2000bf25070 */
[----:B------:R-:W-:Y:S01]  /*f770*/  ULDC UR7, c[0x0][0x630] ;  /* 0x00018c0000077ab9 */ /* 0x000fe20000000800 */
[----:B------:R-:W-:Y:S01]  /*f780*/  IMAD.MOV.U32 R2, RZ, RZ, R14 ;  /* 0x000000ffff027224 */ /* 0x000fe200078e000e */
[----:B------:R-:W2:Y:S01]  /*f790*/  S2R R10, SR_CTAID.Y ;  /* 0x00000000000a7919 */ /* 0x000ea20000002600 */
[----:B------:R-:W-:Y:S01]  /*f7a0*/  ISETP.NE.AND.EX P1, PT, RZ, UR5, PT, P1 ;  /* 0x00000005ff007c0c */ /* 0x000fe2000bf25310 */
[----:B0-----:R-:W-:-:S12]  /*f7b0*/  IMAD.MOV.U32 R3, RZ, RZ, R15 ;  /* 0x000000ffff037224 */ /* 0x001fd800078e000f */
[----:B------:R-:W-:Y:S05]  /*f7c0*/  @!P1 BRA `(.L_x_309) ;  /* 0x0000000000289947 */ /* 0x000fea0003800000 */
[----:B------:R-:W-:Y:S02]  /*f7d0*/  ULDC UR6, c[0x0][0x634] ;  /* 0x00018d0000067ab9 */ /* 0x000fe40000000800 */
[----:B------:R-:W-:-:S05]  /*f7e0*/  IADD3 R7, P1, R14, UR6, RZ ;  /* 0x000000060e077c10 */ /* 0x000fca000ff3e0ff */
[----:B------:R-:W-:-:S04]  /*f7f0*/  IMAD.X R11, RZ, RZ, R15, P1 ;  /* 0x000000ffff0b7224 */ /* 0x000fc800008e060f */
[----:B------:R-:W-:-:S04]  /*f800*/  IMAD.WIDE.U32 R4, R11, UR4, RZ ;  /* 0x000000040b047c25 */ /* 0x000fc8000f8e00ff */
[----:B------:R-:W-:-:S04]  /*f810*/  IMAD.WIDE.U32 R4, P1, R7, UR5, R4 ;  /* 0x0000000507047c25 */ /* 0x000fc8000f820004 */
[----:B------:R-:W-:-:S04]  /*f820*/  IMAD.WIDE.U32 R6, R7, UR4, RZ ;  /* 0x0000000407067c25 */ /* 0x000fc8000f8e00ff */
[----:B------:R-:W-:Y:S01]  /*f830*/  IMAD.X R3, RZ, RZ, RZ, P1 ;  /* 0x000000ffff037224 */ /* 0x000fe200008e06ff */
[----:B------:R-:W-:Y:S01]  /*f840*/  IADD3 RZ, P1, R7, R4, RZ ;  /* 0x0000000407ff7210 */ /* 0x000fe20007f3e0ff */
[----:B------:R-:W-:-:S04]  /*f850*/  IMAD.MOV.U32 R2, RZ, RZ, R5 ;  /* 0x000000ffff027224 */ /* 0x000fc800078e0005 */
[----:B------:R-:W-:-:S08]  /*f860*/  IMAD.WIDE.U32.X R2, R11, UR5, R2, P1 ;  /* 0x000000050b027c25 */ /* 0x000fd000088e0402 */
.L_x_309:
[--C-:B------:R-:W-:Y:S01]  /*f870*/  SHF.R.U64 R11, R2, UR7, R3.reuse ;  /* 0x00000007020b7c19 */ /* 0x100fe20008001203 */
[----:B------:R-:W-:Y:S01]  /*f880*/  ULDC.64 UR4, c[0x0][0x620] ;  /* 0x0001880000047ab9 */ /* 0x000fe20000000a00 */
[----:B------:R-:W-:Y:S01]  /*f890*/  SHF.R.U32.HI R2, RZ, UR7, R3 ;  /* 0x00000007ff027c19 */ /* 0x000fe20008011603 */
[----:B------:R-:W-:Y:S01]  /*f8a0*/  IMAD.MOV.U32 R3, RZ, RZ, R15 ;  /* 0x000000ffff037224 */ /* 0x000fe200078e000f */
[----:B------:R-:W-:Y:S01]  /*f8b0*/  IADD3 R5, P1, RZ, -R11, RZ ;  /* 0x8000000bff057210 */ /* 0x000fe20007f3e0ff */
[----:B------:R-:W0:Y:S01]  /*f8c0*/  LDC R7, c[0x0][0x144] ;  /* 0x00005100ff077b82 */ /* 0x000e220000000800 */
[----:B-1----:R-:W-:Y:S01]  /*f8d0*/  I2FP.F32.U32 R6, R12 ;  /* 0x0000000c00067245 */ /* 0x002fe20000201000 */
[----:B------:R-:W-:Y:S01]  /*f8e0*/  ULDC.64 UR8, c[0x0][0x640] ;  /* 0x0001900000087ab9 */ /* 0x000fe20000000a00 */
[----:B------:R-:W-:Y:S01]  /*f8f0*/  ULDC UR6, c[0x0][0x608] ;  /* 0x0001820000067ab9 */ /* 0x000fe20000000800 */
[----:B------:R-:W-:Y:S01]  /*f900*/  IMAD.X R2, RZ, RZ, ~R2, P1 ;  /* 0x000000ffff027224 */ /* 0x000fe200008e0e02 */
[----:B------:R-:W-:-:S03]  /*f910*/  ISETP.NE.U32.AND P1, PT, RZ, UR8, PT ;  /* 0x00000008ff007c0c */ /* 0x000fc6000bf25070 */
[----:B------:R-:W-:Y:S01]  /*f920*/  IMAD R4, R2, UR4, RZ ;  /* 0x0000000402047c24 */ /* 0x000fe2000f8e02ff */
[----:B------:R-:W1:Y:S01]  /*f930*/  LDC R15, c[0x0][0x148] ;  /* 0x00005200ff0f7b82 */ /* 0x000e620000000800 */
[----:B------:R-:W-:Y:S01]  /*f940*/  IMAD.MOV.U32 R2, RZ, RZ, R14 ;  /* 0x000000ffff027224 */ /* 0x000fe200078e000e */
[----:B------:R-:W-:-:S03]  /*f950*/  ISETP.NE.AND.EX P1, PT, RZ, UR9, PT, P1 ;  /* 0x00000009ff007c0c */ /* 0x000fc6000bf25310 */
[----:B------:R-:W-:Y:S01]  /*f960*/  IMAD.WIDE.U32 R2, R5, UR4, R2 ;  /* 0x0000000405027c25 */ /* 0x000fe2000f8e0002 */
[----:B------:R-:W-:-:S03]  /*f970*/  ULDC UR4, c[0x0][0x150] ;  /* 0x0000540000047ab9 */ /* 0x000fc60000000800 */
[----:B------:R-:W-:Y:S01]  /*f980*/  FMUL R6, R6, UR4 ;  /* 0x0000000406067c20 */ /* 0x000fe20008400000 */
[----:B------:R-:W-:Y:S01]  /*f990*/  IMAD R5, R5, UR5, R4 ;  /* 0x0000000505057c24 */ /* 0x000fe2000f8e0204 */
[----:B------:R-:W-:Y:S01]  /*f9a0*/  ULDC UR4, c[0x0][0x618] ;  /* 0x0001860000047ab9 */ /* 0x000fe20000000800 */
[----:B------:R-:W-:Y:S02]  /*f9b0*/  ULDC UR5, c[0x0][0x154] ;  /* 0x0000550000057ab9 */ /* 0x000fe40000000800 */
[----:B------:R-:W-:Y:S01]  /*f9c0*/  IMAD.IADD R3, R3, 0x1, R5 ;  /* 0x0000000103037824 */ /* 0x000fe200078e0205 */
[----:B------:R-:W3:Y:S04]  /*f9d0*/  F2I.U32.TRUNC.NTZ R6, R6 ;  /* 0x0000000600067305 */ /* 0x000ee8000020f000 */
[----:B------:R-:W-:-:S02]  /*f9e0*/  SHF.R.U64 R13, R2, UR4, R3 ;  /* 0x00000004020d7c19 */ /* 0x000fc40008001203 */
[----:B--2---:R-:W-:-:S05]  /*f9f0*/  I2FP.F32.U32 R2, R10 ;  /* 0x0000000a00027245 */ /* 0x004fca0000201000 */
[----:B------:R-:W-:Y:S01]  /*fa00*/  FMUL R4, R2, UR5 ;  /* 0x0000000502047c20 */ /* 0x000fe20008400000 */
[----:B------:R-:W-:Y:S01]  /*fa10*/  SHF.R.U32.HI R2, RZ, UR4, R3 ;  /* 0x00000004ff027c19 */ /* 0x000fe20008011603 */
[----:B------:R-:W-:Y:S02]  /*fa20*/  ULDC UR4, c[0x0][0x658] ;  /* 0x0001960000047ab9 */ /* 0x000fe40000000800 */
[----:B------:R2:W4:Y:S01]  /*fa30*/  F2I.U32.TRUNC.NTZ R18, R4 ;  /* 0x0000000400127305 */ /* 0x000522000020f000 */
[----:B------:R-:W-:Y:S01]  /*fa40*/  SHF.R.U64 R16, R13, UR6, R2 ;  /* 0x000000060d107c19 */ /* 0x000fe20008001202 */
[----:B---3--:R-:W-:Y:S01]  /*fa50*/  IMAD.MOV R6, RZ, RZ, -R6 ;  /* 0x000000ffff067224 */ /* 0x008fe200078e0a06 */
[----:B------:R-:W-:-:S03]  /*fa60*/  SHF.R.U32.HI R3, RZ, UR6, R2 ;  /* 0x00000006ff037c19 */ /* 0x000fc60008011602 */
[----:B0-----:R-:W-:Y:S01]  /*fa70*/  IMAD R12, R7, R6, R12 ;  /* 0x00000006070c7224 */ /* 0x001fe200078e020c */
[--C-:B------:R-:W-:Y:S02]  /*fa80*/  SHF.R.U64 R14, R16, UR4, R3.reuse ;  /* 0x00000004100e7c19 */ /* 0x100fe40008001203 */
[----:B------:R-:W-:-:S03]  /*fa90*/  SHF.R.U32.HI R3, RZ, UR4, R3 ;  /* 0x00000004ff037c19 */ /* 0x000fc60008011603 */
[----:B------:R-:W-:Y:S01]  /*faa0*/  IMAD.MOV.U32 R2, RZ, RZ, R14 ;  /* 0x000000ffff027224 */ /* 0x000fe200078e000e */
[----:B--2-4-:R-:W-:Y:S06]  /*fab0*/  @!P1 BRA `(.L_x_310) ;  /* 0x0000000000289947 */ /* 0x014fec0003800000 */
        /* <DEDUP_REMOVED lines=10> */
.L_x_310:
[----:B------:R-:W-:Y:S01]  /*fb60*/  ULDC UR4, c[0x0][0x648] ;  /* 0x0001920000047ab9 */ /* 0x000fe20000000800 */
[----:B------:R-:W-:Y:S01]  /*fb70*/  IMAD.MOV R18, RZ, RZ, -R18 ;  /* 0x000000ffff127224 */ /* 0x000fe200078e0a12 */
[----:B------:R-:W-:Y:S01]  /*fb80*/  SHF.R.U64 R3, R2, UR4, R3 ;  /* 0x0000000402037c19 */ /* 0x000fe20008001203 */
[----:B------:R-:W-:Y:S01]  /*fb90*/  ULDC UR4, c[0x0][0x638] ;  /* 0x00018e0000047ab9 */ /* 0x000fe20000000800 */
[----:B------:R-:W-:Y:S01]  /*fba0*/  LOP3.LUT R2, R16, UR19, RZ, 0xc0, !PT ;  /* 0x0000001310027c12 */ /* 0x000fe2000f8ec0ff */
[----:B-1----:R-:W-:Y:S01]  /*fbb0*/  @P2 IMAD R12, R15, R18, R10 ;  /* 0x000000120f0c2224 */ /* 0x002fe200078e020a */
[----:B------:R-:W-:Y:S01]  /*fbc0*/  LOP3.LUT R13, R13, UR18, RZ, 0xc0, !PT ;  /* 0x000000120d0d7c12 */ /* 0x000fe2000f8ec0ff */
[----:B------:R-:W-:Y:S01]  /*fbd0*/  IMAD.MOV R5, RZ, RZ, -R3 ;  /* 0x000000ffff057224 */ /* 0x000fe200078e0a03 */
[----:B------:R-:W-:Y:S01]  /*fbe0*/  ULDC UR5, c[0x0][0x610] ;  /* 0x0001840000057ab9 */ /* 0x000fe20000000800 */
[----:B------:R-:W-:Y:S02]  /*fbf0*/  IMAD R3, R3, UR22, R2 ;  /* 0x0000001603037c24 */ /* 0x000fe4000f8e0202 */
[----:B------:R-:W-:Y:S01]  /*fc00*/  IMAD R14, R5, UR4, R14 ;  /* 0x00000004050e7c24 */ /* 0x000fe2000f8e020e */
[----:B------:R-:W-:Y:S01]  /*fc10*/  ULDC UR4, c[0x0][0x600] ;  /* 0x0001800000047ab9 */ /* 0x000fe20000000800 */
[----:B------:R-:W-:-:S02]  /*fc20*/  IMAD R3, R3, UR5, R12 ;  /* 0x0000000503037c24 */ /* 0x000fc4000f8e020c */
[----:B------:R-:W-:Y:S02]  /*fc30*/  IMAD R14, R14, UR4, R13 ;  /* 0x000000040e0e7c24 */ /* 0x000fe4000f8e020d */
[----:B------:R-:W-:-:S03]  /*fc40*/  IMAD.MOV.U32 R2, RZ, RZ, 0x1 ;  /* 0x00000001ff027424 */ /* 0x000fc600078e00ff */
[----:B------:R-:W-:Y:S02]  /*fc50*/  SEL R4, R14, R3, !P2 ;  /* 0x000000030e047207 */ /* 0x000fe40005000000 */
[----:B------:R-:W-:-:S03]  /*fc60*/  SEL R3, R3, R14, !P2 ;  /* 0x0000000e03037207 */ /* 0x000fc60005000000 */
[----:B------:R1:W-:Y:S04]  /*fc70*/  STL [R1+0x88], R4 ;  /* 0x0000880401007387 */ /* 0x0003e80000100800 */
[----:B------:R1:W-:Y:S04]  /*fc80*/  STL [R1+0x78], R11 ;  /* 0x0000780b01007387 */ /* 0x0003e80000100800 */
[----:B------:R1:W-:Y:S02]  /*fc90*/  STL [R1+0x84], R3 ;  /* 0x0000840301007387 */ /* 0x0003e40000100800 */
.L_x_308:
[----:B------:R-:W-:Y:S05]  /*fca0*/  BSYNC B1 ;  /* 0x0000000000017941 */ /* 0x000fea0003800000 */
.L_x_307:
[----:B------:R-:W-:-:S13]  /*fcb0*/  LOP3.LUT P1, RZ, R2, 0xff, RZ, 0xc0, !PT ;  /* 0x000000ff02ff7812 */ /* 0x000fda000782c0ff */
[----:B------:R-:W-:Y:S05]  /*fcc0*/  @P1 BRA `(.L_x_311) ;  /* 0xfffffff4000c1947 */ /* 0x000fea000383ffff */
[----:B------:R-:W-:Y:S05]  /*fcd0*/  BSYNC B0 ;  /* 0x0000000000007941 */ /* 0x000fea0003800000 */
.L_x_299:
[----:B------:R-:W-:-:S03]  /*fce0*/  UMOV UR4, 0xffffffff ;  /* 0xffffffff00047882 */ /* 0x000fc60000000000 */
[----:B------:R-:W-:Y:S05]  /*fcf0*/  BRA.DIV UR4, `(.L_x_312) ;  /* 0x0000000e04e07947 */ /* 0x000fea000b800000 */
[----:B------:R-:W-:-:S13]  /*fd00*/  ELECT P0, URZ, PT ;  /* 0x00000000003f782f */ /* 0x000fda0003800000 */
.L_x_346:
[----:B------:R-:W-:Y:S04]  /*fd10*/  BSSY B0, `(.L_x_313) ;  /* 0x00000ce000007945 */ /* 0x000fe80003800000 */
[----:B------:R-:W-:Y:S05]  /*fd20*/  @!P0 BRA `(.L_x_314) ;  /* 0x0000000c00308947 */ /* 0x000fea0003800000 */
[----:B------:R-:W-:-:S04]  /*fd30*/  ULOP3.LUT UR4, UR13, 0x2, URZ, 0xfc, !UPT ;  /* 0x000000020d047892 */ /* 0x000fc8000f8efc3f */
[----:B------:R-:W-:-:S06]  /*fd40*/  UISETP.NE.AND UP0, UPT, UR4, 0x3, UPT ;  /* 0x000000030400788c */ /* 0x000fcc000bf05270 */
[----:B------:R-:W-:-:S13]  /*fd50*/  PLOP3.LUT P0, PT, PT, PT, UP0, 0x80, 0x0 ;  /* 0x000000000000781c */ /* 0x000fda0003f0f008 */
[----:B------:R-:W-:Y:S05]  /*fd60*/  @!P0 BRA `(.L_x_315) ;  /* 0x0000000000048947 */ /* 0x000fea0003800000 */
[----:B------:R-:W-:Y:S01]  /*fd70*/  BPT.TRAP 0x1 ;  /* 0x000000040000795c */ /* 0x000fe20000300000 */
.L_x_315:
[----:B01----:R-:W0:Y:S01]  /*fd80*/  S2R R3, SR_CgaCtaId ;  /* 0x0000000000037919 */ /* 0x003e220000008800 */
[----:B------:R-:W-:-:S04]  /*fd90*/  MOV R2, 0x400 ;  /* 0x0000040000027802 */ /* 0x000fc80000000f00 */
[----:B0-----:R-:W-:Y:S02]  /*fda0*/  LEA R3, R3, R2, 0x18 ;  /* 0x0000000203037211 */ /* 0x001fe400078ec0ff */
[----:B------:R-:W-:-:S03]  /*fdb0*/  SHF.L.U32 R2, R0, 0x1f, RZ ;  /* 0x0000001f00027819 */ /* 0x000fc600000006ff */
[----:B------:R-:W-:-:S04]  /*fdc0*/  VIADD R3, R3, 0xb0 ;  /* 0x000000b003037836 */ /* 0x000fc80000000000 */
[C---:B------:R-:W-:Y:S02]  /*fdd0*/  IMAD R7, R8.reuse, 0x8, R3 ;  /* 0x0000000808077824 */ /* 0x040fe400078e0203 */
[----:B------:R-:W-:Y:S02]  /*fde0*/  VIADD R8, R8, 0x1 ;  /* 0x0000000108087836 */ /* 0x000fe40000000000 */
[----:B------:R-:W0:Y:S03]  /*fdf0*/  SYNCS.PHASECHK.TRANS64.TRYWAIT P0, [R7+URZ], R2 ;  /* 0x00000002070075a7 */ /* 0x000e26000800017f */
[----:B------:R-:W-:-:S04]  /*fe00*/  ISETP.NE.AND P1, PT, R8, 0x16, PT ;  /* 0x000000160800780c */ /* 0x000fc80003f25270 */
[----:B------:R-:W-:Y:S02]  /*fe10*/  SEL R5, RZ, 0x1, P1 ;  /* 0x00000001ff057807 */ /* 0x000fe40000800000 */
[----:B------:R-:W-:Y:S02]  /*fe20*/  SEL R8, R8, RZ, P1 ;  /* 0x000000ff08087207 */ /* 0x000fe40000800000 */
[----:B------:R-:W-:-:S03]  /*fe30*/  LOP3.LUT R5, R0, R5, RZ, 0x3c, !PT ;  /* 0x0000000500057212 */ /* 0x000fc600078e3cff */
[----:B------:R-:W-:Y:S01]  /*fe40*/  IMAD R9, R8, 0x8, R3 ;  /* 0x0000000808097824 */ /* 0x000fe200078e0203 */
[----:B------:R-:W-:Y:S01]  /*fe50*/  SHF.L.U32 R4, R5, 0x1f, RZ ;  /* 0x0000001f05047819 */ /* 0x000fe200000006ff */
[----:B0-----:R-:W-:Y:S06]  /*fe60*/  @!P0 BRA `(.L_x_316) ;  /* 0x0000000c00a88947 */ /* 0x001fec0003800000 */
.L_x_347:
[----:B------:R-:W1:Y:S01]  /*fe70*/  SYNCS.PHASECHK.TRANS64.TRYWAIT P0, [R9+URZ], R4 ;  /* 0x00000004090075a7 */ /* 0x000e62000800017f */
[----:B------:R-:W-:-:S05]  /*fe80*/  VIADD R0, R8, 0x1 ;  /* 0x0000000108007836 */ /* 0x000fca0000000000 */
[----:B------:R-:W-:-:S04]  /*fe90*/  ISETP.NE.AND P1, PT, R0, 0x16, PT ;  /* 0x000000160000780c */ /* 0x000fc80003f25270 */
[----:B0-----:R-:W-:Y:S02]  /*fea0*/  SEL R2, RZ, 0x1, P1 ;  /* 0x00000001ff027807 */ /* 0x001fe40000800000 */
[----:B------:R-:W-:Y:S02]  /*feb0*/  SEL R0, R0, RZ, P1 ;  /* 0x000000ff00007207 */ /* 0x000fe40000800000 */
[----:B------:R-:W-:-:S03]  /*fec0*/  LOP3.LUT R7, R5, R2, RZ, 0x3c, !PT ;  /* 0x0000000205077212 */ /* 0x000fc600078e3cff */
[----:B------:R-:W-:Y:S01]  /*fed0*/  IMAD R6, R0, 0x8, R3 ;  /* 0x0000000800067824 */ /* 0x000fe200078e0203 */
[----:B------:R-:W-:Y:S01]  /*fee0*/  SHF.L.U32 R5, R7, 0x1f, RZ ;  /* 0x0000001f07057819 */ /* 0x000fe200000006ff */
[----:B-1----:R-:W-:Y:S06]  /*fef0*/  @!P0 BRA `(.L_x_317) ;  /* 0x0000000c00988947 */ /* 0x002fec0003800000 */
.L_x_348:
[----:B------:R-:W1:Y:S01]  /*ff00*/  SYNCS.PHASECHK.TRANS64.TRYWAIT P0, [R6+URZ], R5 ;  /* 0x00000005060075a7 */ /* 0x000e62000800017f */
[----:B------:R-:W-:-:S05]  /*ff10*/  VIADD R0, R0, 0x1 ;  /* 0x0000000100007836 */ /* 0x000fca0000000000 */
[----:B------:R-:W-:-:S04]  /*ff20*/  ISETP.NE.AND P1, PT, R0, 0x16, PT ;  /* 0x000000160000780c */ /* 0x000fc80003f25270 */
[----:B------:R-:W-:Y:S02]  /*ff30*/  SEL R2, RZ, 0x1, P1 ;  /* 0x00000001ff027807 */ /* 0x000fe40000800000 */
[----:B------:R-:W-:Y:S02]  /*ff40*/  SEL R0, R0, RZ, P1 ;  /* 0x000000ff00007207 */ /* 0x000fe40000800000 */
[----:B------:R-:W-:-:S03]  /*ff50*/  LOP3.LUT R7, R7, R2, RZ, 0x3c, !PT ;  /* 0x0000000207077212 */ /* 0x000fc600078e3cff */
[----:B0-----:R-:W-:Y:S01]  /*ff60*/  IMAD R9, R0, 0x8, R3 ;  /* 0x0000000800097824 */ /* 0x001fe200078e0203 */
[----:B------:R-:W-:Y:S01]  /*ff70*/  SHF.L.U32 R4, R7, 0x1f, RZ ;  /* 0x0000001f07047819 */ /* 0x000fe200000006ff */
[----:B-1----:R-:W-:Y:S06]  /*ff80*/  @!P0 BRA `(.L_x_318) ;  /* 0x0000000c00888947 */ /* 0x002fec0003800000 */
.L_x_349:
        /* <DEDUP_REMOVED lines=9> */
.L_x_350:
        /* <DEDUP_REMOVED lines=9> */
.L_x_351:
        /* <DEDUP_REMOVED lines=9> */
.L_x_352:
        /* <DEDUP_REMOVED lines=9> */
.L_x_353:
        /* <DEDUP_REMOVED lines=9> */
.L_x_354:
        /* <DEDUP_REMOVED lines=9> */
.L_x_355:
        /* <DEDUP_REMOVED lines=9> */
.L_x_356:
        /* <DEDUP_REMOVED lines=9> */
.L_x_357:
        /* <DEDUP_REMOVED lines=9> */
.L_x_358:
        /* <DEDUP_REMOVED lines=9> */
.L_x_359:
        /* <DEDUP_REMOVED lines=9> */
.L_x_360:
        /* <DEDUP_REMOVED lines=9> */
.L_x_361:
        /* <DEDUP_REMOVED lines=9> */
.L_x_362:
        /* <DEDUP_REMOVED lines=9> */
.L_x_363:
        /* <DEDUP_REMOVED lines=9> */
.L_x_364:
        /* <DEDUP_REMOVED lines=9> */
.L_x_365:
        /* <DEDUP_REMOVED lines=9> */
.L_x_366:
[----:B------:R-:W1:Y:S01]  /*10920*/  SYNCS.PHASECHK.TRANS64.TRYWAIT P0, [R6+URZ], R5 ;  /* 0x00000005060075a7 */ /* 0x000e62000800017f */
[----:B------:R-:W-:-:S05]  /*10930*/  VIADD R0, R0, 0x1 ;  /* 0x0000000100007836 */ /* 0x000fca0000000000 */
[----:B------:R-:W-:-:S04]  /*10940*/  ISETP.NE.AND P1, PT, R0, 0x16, PT ;  /* 0x000000160000780c */ /* 0x000fc80003f25270 */
[----:B------:R-:W-:Y:S02]  /*10950*/  SEL R2, RZ, 0x1, P1 ;  /* 0x00000001ff027807 */ /* 0x000fe40000800000 */
[----:B------:R-:W-:Y:S02]  /*10960*/  SEL R0, R0, RZ, P1 ;  /* 0x000000ff00007207 */ /* 0x000fe40000800000 */
[----:B------:R-:W-:Y:S01]  /*10970*/  LOP3.LUT R2, R7, R2, RZ, 0x3c, !PT ;  /* 0x0000000207027212 */ /* 0x000fe200078e3cff */
[----:B-1----:R-:W-:Y:S06]  /*10980*/  @!P0 BRA `(.L_x_336) ;  /* 0x0000000800708947 */ /* 0x002fec0003800000 */
.L_x_367:
[----:B------:R-:W-:Y:S01]  /*10990*/  IMAD R3, R0, 0x8, R3 ;  /* 0x0000000800037824 */ /* 0x000fe200078e0203 */
[----:B------:R-:W-:-:S07]  /*109a0*/  SHF.L.U32 R0, R2, 0x1f, RZ ;  /* 0x0000001f02007819 */ /* 0x000fce00000006ff */
.L_x_337:
[----:B--2---:R2:W3:Y:S02]  /*109b0*/  SYNCS.PHASECHK.TRANS64.TRYWAIT P0, [R3+URZ], R0 ;  /* 0x00000000030075a7 */ /* 0x0044e4000800017f */
[----:B---3--:R-:W-:Y:S05]  /*109c0*/  @!P0 NANOSLEEP.SYNCS 0x989680 ;  /* 0x009896800000895d */ /* 0x008fea0003900000 */
[----:B------:R-:W3:Y:S02]  /*109d0*/  @!P0 SYNCS.PHASECHK.TRANS64 P0, [R3+URZ], R0 ;  /* 0x00000000030085a7 */ /* 0x000ee4000800007f */
[----:B---3--:R-:W-:Y:S05]  /*109e0*/  @!P0 BRA `(.L_x_337) ;  /* 0xfffffffc00f08947 */ /* 0x008fea000383ffff */
.L_x_314:
[----:B------:R-:W-:Y:S05]  /*109f0*/  BSYNC B0 ;  /* 0x0000000000007941 */ /* 0x000fea0003800000 */
.L_x_313:
[----:B------:R-:W-:Y:S05]  /*10a00*/  EXIT ;  /* 0x000000000000794d */ /* 0x000fea0003800000 */
.L_x_16:
[----:B---3--:R-:W-:-:S04]  /*10a10*/  IMAD.U32 R3, RZ, RZ, UR17 ;  /* 0x00000011ff037e24 */ /* 0x008fc8000f8e00ff */
[----:B------:R3:W4:Y:S03]  /*10a20*/  SYNCS.PHASECHK.TRANS64.TRYWAIT P0, [R3+URZ+-0x8], R0 ;  /* 0xfffff800030075a7 */ /* 0x000726000800017f */
[----:B----4-:R-:W-:Y:S05]  /*10a30*/  @!P0 NANOSLEEP.SYNCS 0x989680 ;  /* 0x009896800000895d */ /* 0x010fea0003900000 */
[----:B------:R-:W4:Y:S02]  /*10a40*/  @!P0 SYNCS.PHASECHK.TRANS64 P0, [R3+URZ+-0x8], R0 ;  /* 0xfffff800030085a7 */ /* 0x000f24000800007f */
[----:B----4-:R-:W-:Y:S05]  /*10a50*/  @!P0 BRA `(.L_x_16) ;  /* 0xfffffffc00ec8947 */ /* 0x010fea000383ffff */
[----:B------:R-:W-:Y:S05]  /*10a60*/  BRA `(.L_x_338) ;  /* 0xffffff0c006c7947 */ /* 0x000fea000383ffff */
.L_x_21:
[----:B-1----:R-:W-:-:S04]  /*10a70*/  IMAD.U32 R3, RZ, RZ, UR6 ;  /* 0x00000006ff037e24 */ /* 0x002fc8000f8e00ff */
[----:B------:R1:W2:Y:S03]  /*10a80*/  SYNCS.PHASECHK.TRANS64.TRYWAIT P0, [R3+URZ], R0 ;  /* 0x00000000030075a7 */ /* 0x0002a6000800017f */
[----:B--2---:R-:W-:Y:S05]  /*10a90*/  @!P0 NANOSLEEP.SYNCS 0x989680 ;  /* 0x009896800000895d */ /* 0x004fea0003900000 */
[----:B------:R-:W2:Y:S02]  /*10aa0*/  @!P0 SYNCS.PHASECHK.TRANS64 P0, [R3+URZ], R0 ;  /* 0x00000000030085a7 */ /* 0x000ea4000800007f */
[----:B--2---:R-:W-:Y:S05]  /*10ab0*/  @!P0 BRA `(.L_x_21) ;  /* 0xfffffffc00ec8947 */ /* 0x004fea000383ffff */
[----:B------:R-:W-:Y:S05]  /*10ac0*/  BRA `(.L_x_20) ;  /* 0xffffff1400d87947 */ /* 0x000fea000383ffff */
.L_x_27:
[----:B-----5:R1:W-:Y:S02]  /*10ad0*/  STL [R1+0x9c], R0 ;  /* 0x00009c0001007387 */ /* 0x0203e40000100800 */
[----:B-1----:R-:W-:-:S04]  /*10ae0*/  IMAD.U32 R0, RZ, RZ, UR9 ;  /* 0x00000009ff007e24 */ /* 0x002fc8000f8e00ff */
[----:B------:R1:W3:Y:S03]  /*10af0*/  SYNCS.PHASECHK.TRANS64.TRYWAIT P0, [R0+URZ], R229 ;  /* 0x000000e5000075a7 */ /* 0x0002e6000800017f */
[----:B---3--:R-:W-:Y:S05]  /*10b00*/  @!P0 NANOSLEEP.SYNCS 0x989680 ;  /* 0x009896800000895d */ /* 0x008fea0003900000 */
[----:B------:R1:W3:Y:S02]  /*10b10*/  @!P0 SYNCS.PHASECHK.TRANS64 P0, [R0+URZ], R229 ;  /* 0x000000e5000085a7 */ /* 0x0002e4000800007f */
[----:B-1----:R1:W5:Y:S02]  /*10b20*/  LDL.LU R0, [R1+0x9c] ;  /* 0x00009c0001007983 */ /* 0x0023640000300800 */
[----:B-1-3--:R-:W-:Y:S05]  /*10b30*/  @!P0 BRA `(.L_x_27) ;  /* 0xfffffffc00e48947 */ /* 0x00afea000383ffff */
[----:B------:R-:W-:Y:S05]  /*10b40*/  BRA `(.L_x_26) ;  /* 0xffffff28002c7947 */ /* 0x000fea000383ffff */
.L_x_35:
[----:B---3--:R-:W-:-:S04]  /*10b50*/  IMAD.U32 R25, RZ, RZ, UR17 ;  /* 0x00000011ff197e24 */ /* 0x008fc8000f8e00ff */
[----:B------:R3:W4:Y:S03]  /*10b60*/  SYNCS.PHASECHK.TRANS64.TRYWAIT P0, [R25+URZ+0x8], R24 ;  /* 0x00000818190075a7 */ /* 0x000726000800017f */
[----:B----4-:R-:W-:Y:S05]  /*10b70*/  @!P0 NANOSLEEP.SYNCS 0x989680 ;  /* 0x009896800000895d */ /* 0x010fea0003900000 */
[----:B------:R-:W4:Y:S02]  /*10b80*/  @!P0 SYNCS.PHASECHK.TRANS64 P0, [R25+URZ+0x8], R24 ;  /* 0x00000818190085a7 */ /* 0x000f24000800007f */
[----:B----4-:R-:W-:Y:S05]  /*10b90*/  @!P0 BRA `(.L_x_35) ;  /* 0xfffffffc00ec8947 */ /* 0x010fea000383ffff */
[----:B------:R-:W-:Y:S05]  /*10ba0*/  BRA `(.L_x_339) ;  /* 0xffffff4800f07947 */ /* 0x000fea000383ffff */
.L_x_300:
[----:B------:R-:W-:Y:S01]  /*10bb0*/  BSSY B1, `(.L_x_340) ;  /* 0x0000006000017945 */ /* 0x000fe20003800000 */
[----:B------:R-:W-:-:S07]  /*10bc0*/  IMAD.MOV.U32 R2, RZ, RZ, -0x1 ;  /* 0xffffffffff027424 */ /* 0x000fce00078e00ff */
[----:B------:R-:W-:Y:S05]  /*10bd0*/  WARPSYNC.COLLECTIVE R2, `(.L_x_341) ;  /* 0x00000000020c7348 */ /* 0x000fea0003c00000 */
[----:B------:R-:W-:Y:S02]  /*10be0*/  ELECT P1, UR62, PT ;  /* 0x00000000003e782f */ /* 0x000fe40003820000 */
[----:B------:R-:W-:Y:S01]  /*10bf0*/  MOV R2, UR62 ;  /* 0x0000003e00027c02 */ /* 0x000fe20008000f00 */
[----:B------:R-:W-:Y:S10]  /*10c00*/  ENDCOLLECTIVE ;  /* 0x000000000000791b */ /* 0x000ff40003800000 */
.L_x_341:
[----:B------:R-:W-:Y:S05]  /*10c10*/  BSYNC B1 ;  /* 0x0000000000017941 */ /* 0x000fea0003800000 */
.L_x_340:
[----:B------:R-:W-:Y:S05]  /*10c20*/  BRA `(.L_x_342) ;  /* 0xffffffe400407947 */ /* 0x000fea000383ffff */
.L_x_303:
[----:B-1----:R1:W2:Y:S02]  /*10c30*/  SYNCS.PHASECHK.TRANS64.TRYWAIT P1, [R11+URZ+0xb0], R4 ;  /* 0x0000b0040b0075a7 */ /* 0x0022a4000802017f */
[----:B--2---:R-:W-:Y:S05]  /*10c40*/  @!P1 NANOSLEEP.SYNCS 0x989680 ;  /* 0x009896800000995d */ /* 0x004fea0003900000 */
[----:B------:R-:W2:Y:S02]  /*10c50*/  @!P1 SYNCS.PHASECHK.TRANS64 P1, [R11+URZ+0xb0], R4 ;  /* 0x0000b0040b0095a7 */ /* 0x000ea4000802007f */
[----:B--2---:R-:W-:Y:S05]  /*10c60*/  @!P1 BRA `(.L_x_303) ;  /* 0xfffffffc00f09947 */ /* 0x004fea000383ffff */
[----:B------:R-:W-:Y:S05]  /*10c70*/  BRA `(.L_x_343) ;  /* 0xffffffe4007c7947 */ /* 0x000fea000383ffff */
.L_x_312:
[----:B------:R-:W-:Y:S01]  /*10c80*/  BSSY B0, `(.L_x_344) ;  /* 0x0000006000007945 */ /* 0x000fe20003800000 */
[----:B------:R-:W-:-:S07]  /*10c90*/  IMAD.MOV.U32 R2, RZ, RZ, -0x1 ;  /* 0xffffffffff027424 */ /* 0x000fce00078e00ff */
[----:B01----:R-:W-:Y:S05]  /*10ca0*/  WARPSYNC.COLLECTIVE R2, `(.L_x_345) ;  /* 0x00000000020c7348 */ /* 0x003fea0003c00000 */
[----:B------:R-:W-:Y:S02]  /*10cb0*/  ELECT P1, UR62, PT ;  /* 0x00000000003e782f */ /* 0x000fe40003820000 */
[----:B------:R-:W-:Y:S01]  /*10cc0*/  MOV R2, UR62 ;  /* 0x0000003e00027c02 */ /* 0x000fe20008000f00 */
[----:B01----:R-:W-:Y:S10]  /*10cd0*/  ENDCOLLECTIVE ;  /* 0x000000000000791b */ /* 0x003ff40003800000 */
.L_x_345:
[----:B------:R-:W-:Y:S05]  /*10ce0*/  BSYNC B0 ;  /* 0x0000000000007941 */ /* 0x000fea0003800000 */
.L_x_344:
[----:B------:R-:W-:Y:S01]  /*10cf0*/  PLOP3.LUT P0, PT, P1, PT, PT, 0x80, 0x0 ;  /* 0x000000000000781c */ /* 0x000fe20000f0f070 */
[----:B------:R-:W-:-:S12]  /*10d00*/  BRA `(.L_x_346) ;  /* 0xfffffff000007947 */ /* 0x000fd8000383ffff */
.L_x_316:
[----:B0-----:R0:W1:Y:S02]  /*10d10*/  SYNCS.PHASECHK.TRANS64.TRYWAIT P0, [R7+URZ], R2 ;  /* 0x00000002070075a7 */ /* 0x001064000800017f */
[----:B-1----:R-:W-:Y:S05]  /*10d20*/  @!P0 NANOSLEEP.SYNCS 0x989680 ;  /* 0x009896800000895d */ /* 0x002fea0003900000 */
[----:B------:R-:W1:Y:S02]  /*10d30*/  @!P0 SYNCS.PHASECHK.TRANS64 P0, [R7+URZ], R2 ;  /* 0x00000002070085a7 */ /* 0x000e64000800007f */
[----:B-1----:R-:W-:Y:S05]  /*10d40*/  @!P0 BRA `(.L_x_316) ;  /* 0xfffffffc00f08947 */ /* 0x002fea000383ffff */
[----:B------:R-:W-:Y:S05]  /*10d50*/  BRA `(.L_x_347) ;  /* 0xfffffff000447947 */ /* 0x000fea000383ffff */
.L_x_317:
[----:B0-----:R0:W1:Y:S02]  /*10d60*/  SYNCS.PHASECHK.TRANS64.TRYWAIT P0, [R9+URZ], R4 ;  /* 0x00000004090075a7 */ /* 0x001064000800017f */
[----:B-1----:R-:W-:Y:S05]  /*10d70*/  @!P0 NANOSLEEP.SYNCS 0x989680 ;  /* 0x009896800000895d */ /* 0x002fea0003900000 */
[----:B------:R-:W1:Y:S02]  /*10d80*/  @!P0 SYNCS.PHASECHK.TRANS64 P0, [R9+URZ], R4 ;  /* 0x00000004090085a7 */ /* 0x000e64000800007f */
[----:B-1----:R-:W-:Y:S05]  /*10d90*/  @!P0 BRA `(.L_x_317) ;  /* 0xfffffffc00f08947 */ /* 0x002fea000383ffff */
[----:B------:R-:W-:Y:S05]  /*10da0*/  BRA `(.L_x_348) ;  /* 0xfffffff000547947 */ /* 0x000fea000383ffff */
.L_x_318:
[----:B0-----:R0:W1:Y:S02]  /*10db0*/  SYNCS.PHASECHK.TRANS64.TRYWAIT P0, [R6+URZ], R5 ;  /* 0x00000005060075a7 */ /* 0x001064000800017f */
[----:B-1----:R-:W-:Y:S05]  /*10dc0*/  @!P0 NANOSLEEP.SYNCS 0x989680 ;  /* 0x009896800000895d */ /* 0x002fea0003900000 */
[----:B------:R-:W1:Y:S02]  /*10dd0*/  @!P0 SYNCS.PHASECHK.TRANS64 P0, [R6+URZ], R5 ;  /* 0x00000005060085a7 */ /* 0x000e64000800007f */
[----:B-1----:R-:W-:Y:S05]  /*10de0*/  @!P0 BRA `(.L_x_318) ;  /* 0xfffffffc00f08947 */ /* 0x002fea000383ffff */
[----:B------:R-:W-:Y:S05]  /*10df0*/  BRA `(.L_x_349) ;  /* 0xfffffff000647947 */ /* 0x000fea000383ffff */
.L_x_319:
[----:B0-----:R0:W1:Y:S02]  /*10e00*/  SYNCS.PHASECHK.TRANS64.TRYWAIT P0, [R9+URZ], R4 ;  /* 0x00000004090075a7 */ /* 0x001064000800017f */
[----:B-1----:R-:W-:Y:S05]  /*10e10*/  @!P0 NANOSLEEP.SYNCS 0x989680 ;  /* 0x009896800000895d */ /* 0x002fea0003900000 */
[----:B------:R-:W1:Y:S02]  /*10e20*/  @!P0 SYNCS.PHASECHK.TRANS64 P0, [R9+URZ], R4 ;  /* 0x00000004090085a7 */ /* 0x000e64000800007f */
[----:B-1----:R-:W-:Y:S05]  /*10e30*/  @!P0 BRA `(.L_x_319) ;  /* 0xfffffffc00f08947 */ /* 0x002fea000383ffff */
[----:B------:R-:W-:Y:S05]  /*10e40*/  BRA `(.L_x_350) ;  /* 0xfffffff000747947 */ /* 0x000fea000383ffff */
.L_x_320:
[----:B0-----:R0:W1:Y:S02]  /*10e50*/  SYNCS.PHASECHK.TRANS64.TRYWAIT P0, [R6+URZ], R5 ;  /* 0x00000005060075a7 */ /* 0x001064000800017f */
[----:B-1----:R-:W-:Y:S05]  /*10e60*/  @!P0 NANOSLEEP.SYNCS 0x989680 ;  /* 0x009896800000895d */ /* 0x002fea0003900000 */
[----:B------:R-:W1:Y:S02]  /*10e70*/  @!P0 SYNCS.PHASECHK.TRANS64 P0, [R6+URZ], R5 ;  /* 0x00000005060085a7 */ /* 0x000e64000800007f */
[----:B-1----:R-:W-:Y:S05]  /*10e80*/  @!P0 BRA `(.L_x_320) ;  /* 0xfffffffc00f08947 */ /* 0x002fea000383ffff */
[----:B------:R-:W-:Y:S05]  /*10e90*/  BRA `(.L_x_351) ;  /* 0xfffffff000847947 */ /* 0x000fea000383ffff */
.L_x_321:
[----:B0-----:R0:W1:Y:S02]  /*10ea0*/  SYNCS.PHASECHK.TRANS64.TRYWAIT P0, [R9+URZ], R4 ;  /* 0x00000004090075a7 */ /* 0x001064000800017f */
[----:B-1----:R-:W-:Y:S05]  /*10eb0*/  @!P0 NANOSLEEP.SYNCS 0x989680 ;  /* 0x009896800000895d */ /* 0x002fea0003900000 */
[----:B------:R-:W1:Y:S02]  /*10ec0*/  @!P0 SYNCS.PHASECHK.TRANS64 P0, [R9+URZ], R4 ;  /* 0x00000004090085a7 */ /* 0x000e64000800007f */
[----:B-1----:R-:W-:Y:S05]  /*10ed0*/  @!P0 BRA `(.L_x_321) ;  /* 0xfffffffc00f08947 */ /* 0x002fea000383ffff */
[----:B------:R-:W-:Y:S05]  /*10ee0*/  BRA `(.L_x_352) ;  /* 0xfffffff000947947 */ /* 0x000fea000383ffff */
.L_x_322:
[----:B0-----:R0:W1:Y:S02]  /*10ef0*/  SYNCS.PHASECHK.TRANS64.TRYWAIT P0, [R6+URZ], R5 ;  /* 0x00000005060075a7 */ /* 0x001064000800017f */
[----:B-1----:R-:W-:Y:S05]  /*10f00*/  @!P0 NANOSLEEP.SYNCS 0x989680 ;  /* 0x009896800000895d */ /* 0x002fea0003900000 */
[----:B------:R-:W1:Y:S02]  /*10f10*/  @!P0 SYNCS.PHASECHK.TRANS64 P0, [R6+URZ], R5 ;  /* 0x00000005060085a7 */ /* 0x000e64000800007f */
[----:B-1----:R-:W-:Y:S05]  /*10f20*/  @!P0 BRA `(.L_x_322) ;  /* 0xfffffffc00f08947 */ /* 0x002fea000383ffff */
[----:B------:R-:W-:Y:S05]  /*10f30*/  BRA `(.L_x_353) ;  /* 0xfffffff000a47947 */ /* 0x000fea000383ffff */
.L_x_323:
[----:B0-----:R0:W1:Y:S02]  /*10f40*/  SYNCS.PHASECHK.TRANS64.TRYWAIT P0, [R9+URZ], R4 ;  /* 0x00000004090075a7 */ /* 0x001064000800017f */
[----:B-1----:R-:W-:Y:S05]  /*10f50*/  @!P0 NANOSLEEP.SYNCS 0x989680 ;  /* 0x009896800000895d */ /* 0x002fea0003900000 */
[----:B------:R-:W1:Y:S02]  /*10f60*/  @!P0 SYNCS.PHASECHK.TRANS64 P0, [R9+URZ], R4 ;  /* 0x00000004090085a7 */ /* 0x000e64000800007f */
[----:B-1----:R-:W-:Y:S05]  /*10f70*/  @!P0 BRA `(.L_x_323) ;  /* 0xfffffffc00f08947 */ /* 0x002fea000383ffff */
[----:B------:R-:W-:Y:S05]  /*10f80*/  BRA `(.L_x_354) ;  /* 0xfffffff000b47947 */ /* 0x000fea000383ffff */
.L_x_324:
[----:B0-----:R0:W1:Y:S02]  /*10f90*/  SYNCS.PHASECHK.TRANS64.TRYWAIT P0, [R6+URZ], R5 ;  /* 0x00000005060075a7 */ /* 0x001064000800017f */
[----:B-1----:R-:W-:Y:S05]  /*10fa0*/  @!P0 NANOSLEEP.SYNCS 0x989680 ;  /* 0x009896800000895d */ /* 0x002fea0003900000 */
[----:B------:R-:W1:Y:S02]  /*10fb0*/  @!P0 SYNCS.PHASECHK.TRANS64 P0, [R6+URZ], R5 ;  /* 0x00000005060085a7 */ /* 0x000e64000800007f */
[----:B-1----:R-:W-:Y:S05]  /*10fc0*/  @!P0 BRA `(.L_x_324) ;  /* 0xfffffffc00f08947 */ /* 0x002fea000383ffff */
[----:B------:R-:W-:Y:S05]  /*10fd0*/  BRA `(.L_x_355) ;  /* 0xfffffff000c47947 */ /* 0x000fea000383ffff */
.L_x_325:
[----:B0-----:R0:W1:Y:S02]  /*10fe0*/  SYNCS.PHASECHK.TRANS64.TRYWAIT P0, [R9+URZ], R4 ;  /* 0x00000004090075a7 */ /* 0x001064000800017f */
[----:B-1----:R-:W-:Y:S05]  /*10ff0*/  @!P0 NANOSLEEP.SYNCS 0x989680 ;  /* 0x009896800000895d */ /* 0x002fea0003900000 */
[----:B------:R-:W1:Y:S02]  /*11000*/  @!P0 SYNCS.PHASECHK.TRANS64 P0, [R9+URZ], R4 ;  /* 0x00000004090085a7 */ /* 0x000e64000800007f */
[----:B-1----:R-:W-:Y:S05]  /*11010*/  @!P0 BRA `(.L_x_325) ;  /* 0xfffffffc00f08947 */ /* 0x002fea000383ffff */
[----:B------:R-:W-:Y:S05]  /*11020*/  BRA `(.L_x_356) ;  /* 0xfffffff000d47947 */ /* 0x000fea000383ffff */
.L_x_326:
[----:B0-----:R0:W1:Y:S02]  /*11030*/  SYNCS.PHASECHK.TRANS64.TRYWAIT P0, [R6+URZ], R5 ;  /* 0x00000005060075a7 */ /* 0x001064000800017f */
[----:B-1----:R-:W-:Y:S05]  /*11040*/  @!P0 NANOSLEEP.SYNCS 0x989680 ;  /* 0x009896800000895d */ /* 0x002fea0003900000 */
[----:B------:R-:W1:Y:S02]  /*11050*/  @!P0 SYNCS.PHASECHK.TRANS64 P0, [R6+URZ], R5 ;  /* 0x00000005060085a7 */ /* 0x000e64000800007f */
[----:B-1----:R-:W-:Y:S05]  /*11060*/  @!P0 BRA `(.L_x_326) ;  /* 0xfffffffc00f08947 */ /* 0x002fea000383ffff */
[----:B------:R-:W-:Y:S05]  /*11070*/  BRA `(.L_x_357) ;  /* 0xfffffff000e47947 */ /* 0x000fea000383ffff */
.L_x_327:
[----:B0-----:R0:W1:Y:S02]  /*11080*/  SYNCS.PHASECHK.TRANS64.TRYWAIT P0, [R9+URZ], R4 ;  /* 0x00000004090075a7 */ /* 0x001064000800017f */
[----:B-1----:R-:W-:Y:S05]  /*11090*/  @!P0 NANOSLEEP.SYNCS 0x989680 ;  /* 0x009896800000895d */ /* 0x002fea0003900000 */
[----:B------:R-:W1:Y:S02]  /*110a0*/  @!P0 SYNCS.PHASECHK.TRANS64 P0, [R9+URZ], R4 ;  /* 0x00000004090085a7 */ /* 0x000e64000800007f */
[----:B-1----:R-:W-:Y:S05]  /*110b0*/  @!P0 BRA `(.L_x_327) ;  /* 0xfffffffc00f08947 */ /* 0x002fea000383ffff */
[----:B------:R-:W-:Y:S05]  /*110c0*/  BRA `(.L_x_358) ;  /* 0xfffffff000f47947 */ /* 0x000fea000383ffff */
.L_x_328:
[----:B0-----:R0:W1:Y:S02]  /*110d0*/  SYNCS.PHASECHK.TRANS64.TRYWAIT P0, [R6+URZ], R5 ;  /* 0x00000005060075a7 */ /* 0x001064000800017f */
[----:B-1----:R-:W-:Y:S05]  /*110e0*/  @!P0 NANOSLEEP.SYNCS 0x989680 ;  /* 0x009896800000895d */ /* 0x002fea0003900000 */
[----:B------:R-:W1:Y:S02]  /*110f0*/  @!P0 SYNCS.PHASECHK.TRANS64 P0, [R6+URZ], R5 ;  /* 0x00000005060085a7 */ /* 0x000e64000800007f */
[----:B-1----:R-:W-:Y:S05]  /*11100*/  @!P0 BRA `(.L_x_328) ;  /* 0xfffffffc00f08947 */ /* 0x002fea000383ffff */
[----:B------:R-:W-:Y:S05]  /*11110*/  BRA `(.L_x_359) ;  /* 0xfffffff400047947 */ /* 0x000fea000383ffff */
.L_x_329:
[----:B0-----:R0:W1:Y:S02]  /*11120*/  SYNCS.PHASECHK.TRANS64.TRYWAIT P0, [R9+URZ], R4 ;  /* 0x00000004090075a7 */ /* 0x001064000800017f */
[----:B-1----:R-:W-:Y:S05]  /*11130*/  @!P0 NANOSLEEP.SYNCS 0x989680 ;  /* 0x009896800000895d */ /* 0x002fea0003900000 */
[----:B------:R-:W1:Y:S02]  /*11140*/  @!P0 SYNCS.PHASECHK.TRANS64 P0, [R9+URZ], R4 ;  /* 0x00000004090085a7 */ /* 0x000e64000800007f */
[----:B-1----:R-:W-:Y:S05]  /*11150*/  @!P0 BRA `(.L_x_329) ;  /* 0xfffffffc00f08947 */ /* 0x002fea000383ffff */
[----:B------:R-:W-:Y:S05]  /*11160*/  BRA `(.L_x_360) ;  /* 0xfffffff400147947 */ /* 0x000fea000383ffff */
.L_x_330:
[----:B0-----:R0:W1:Y:S02]  /*11170*/  SYNCS.PHASECHK.TRANS64.TRYWAIT P0, [R6+URZ], R5 ;  /* 0x00000005060075a7 */ /* 0x001064000800017f */
[----:B-1----:R-:W-:Y:S05]  /*11180*/  @!P0 NANOSLEEP.SYNCS 0x989680 ;  /* 0x009896800000895d */ /* 0x002fea0003900000 */
[----:B------:R-:W1:Y:S02]  /*11190*/  @!P0 SYNCS.PHASECHK.TRANS64 P0, [R6+URZ], R5 ;  /* 0x00000005060085a7 */ /* 0x000e64000800007f */
[----:B-1----:R-:W-:Y:S05]  /*111a0*/  @!P0 BRA `(.L_x_330) ;  /* 0xfffffffc00f08947 */ /* 0x002fea000383ffff */
[----:B------:R-:W-:Y:S05]  /*111b0*/  BRA `(.L_x_361) ;  /* 0xfffffff400247947 */ /* 0x000fea000383ffff */
.L_x_331:
[----:B0-----:R0:W1:Y:S02]  /*111c0*/  SYNCS.PHASECHK.TRANS64.TRYWAIT P0, [R9+URZ], R4 ;  /* 0x00000004090075a7 */ /* 0x001064000800017f */
[----:B-1----:R-:W-:Y:S05]  /*111d0*/  @!P0 NANOSLEEP.SYNCS 0x989680 ;  /* 0x009896800000895d */ /* 0x002fea0003900000 */
[----:B------:R-:W1:Y:S02]  /*111e0*/  @!P0 SYNCS.PHASECHK.TRANS64 P0, [R9+URZ], R4 ;  /* 0x00000004090085a7 */ /* 0x000e64000800007f */
[----:B-1----:R-:W-:Y:S05]  /*111f0*/  @!P0 BRA `(.L_x_331) ;  /* 0xfffffffc00f08947 */ /* 0x002fea000383ffff */
[----:B------:R-:W-:Y:S05]  /*11200*/  BRA `(.L_x_362) ;  /* 0xfffffff400347947 */ /* 0x000fea000383ffff */
.L_x_332:
[----:B0-----:R0:W1:Y:S02]  /*11210*/  SYNCS.PHASECHK.TRANS64.TRYWAIT P0, [R6+URZ], R5 ;  /* 0x00000005060075a7 */ /* 0x001064000800017f */
[----:B-1----:R-:W-:Y:S05]  /*11220*/  @!P0 NANOSLEEP.SYNCS 0x989680 ;  /* 0x009896800000895d */ /* 0x002fea0003900000 */
[----:B------:R-:W1:Y:S02]  /*11230*/  @!P0 SYNCS.PHASECHK.TRANS64 P0, [R6+URZ], R5 ;  /* 0x00000005060085a7 */ /* 0x000e64000800007f */
[----:B-1----:R-:W-:Y:S05]  /*11240*/  @!P0 BRA `(.L_x_332) ;  /* 0xfffffffc00f08947 */ /* 0x002fea000383ffff */
[----:B------:R-:W-:Y:S05]  /*11250*/  BRA `(.L_x_363) ;  /* 0xfffffff400447947 */ /* 0x000fea000383ffff */
.L_x_333:
[----:B0-----:R0:W1:Y:S02]  /*11260*/  SYNCS.PHASECHK.TRANS64.TRYWAIT P0, [R9+URZ], R4 ;  /* 0x00000004090075a7 */ /* 0x001064000800017f */
[----:B-1----:R-:W-:Y:S05]  /*11270*/  @!P0 NANOSLEEP.SYNCS 0x989680 ;  /* 0x009896800000895d */ /* 0x002fea0003900000 */
[----:B------:R-:W1:Y:S02]  /*11280*/  @!P0 SYNCS.PHASECHK.TRANS64 P0, [R9+URZ], R4 ;  /* 0x00000004090085a7 */ /* 0x000e64000800007f */
[----:B-1----:R-:W-:Y:S05]  /*11290*/  @!P0 BRA `(.L_x_333) ;  /* 0xfffffffc00f08947 */ /* 0x002fea000383ffff */
[----:B------:R-:W-:Y:S05]  /*112a0*/  BRA `(.L_x_364) ;  /* 0xfffffff400547947 */ /* 0x000fea000383ffff */
.L_x_334:
[----:B0-----:R0:W1:Y:S02]  /*112b0*/  SYNCS.PHASECHK.TRANS64.TRYWAIT P0, [R6+URZ], R5 ;  /* 0x00000005060075a7 */ /* 0x001064000800017f */
[----:B-1----:R-:W-:Y:S05]  /*112c0*/  @!P0 NANOSLEEP.SYNCS 0x989680 ;  /* 0x009896800000895d */ /* 0x002fea0003900000 */
[----:B------:R-:W1:Y:S02]  /*112d0*/  @!P0 SYNCS.PHASECHK.TRANS64 P0, [R6+URZ], R5 ;  /* 0x00000005060085a7 */ /* 0x000e64000800007f */
[----:B-1----:R-:W-:Y:S05]  /*112e0*/  @!P0 BRA `(.L_x_334) ;  /* 0xfffffffc00f08947 */ /* 0x002fea000383ffff */
[----:B------:R-:W-:Y:S05]  /*112f0*/  BRA `(.L_x_365) ;  /* 0xfffffff400647947 */ /* 0x000fea000383ffff */
.L_x_335:
[----:B0-----:R0:W1:Y:S02]  /*11300*/  SYNCS.PHASECHK.TRANS64.TRYWAIT P0, [R9+URZ], R4 ;  /* 0x00000004090075a7 */ /* 0x001064000800017f */
[----:B-1----:R-:W-:Y:S05]  /*11310*/  @!P0 NANOSLEEP.SYNCS 0x989680 ;  /* 0x009896800000895d */ /* 0x002fea0003900000 */
[----:B------:R-:W1:Y:S02]  /*11320*/  @!P0 SYNCS.PHASECHK.TRANS64 P0, [R9+URZ], R4 ;  /* 0x00000004090085a7 */ /* 0x000e64000800007f */
[----:B-1----:R-:W-:Y:S05]  /*11330*/  @!P0 BRA `(.L_x_335) ;  /* 0xfffffffc00f08947 */ /* 0x002fea000383ffff */
[----:B------:R-:W-:Y:S05]  /*11340*/  BRA `(.L_x_366) ;  /* 0xfffffff400747947 */ /* 0x000fea000383ffff */
.L_x_336:
[----:B-1----:R1:W2:Y:S02]  /*11350*/  SYNCS.PHASECHK.TRANS64.TRYWAIT P0, [R6+URZ], R5 ;  /* 0x00000005060075a7 */ /* 0x0022a4000800017f */
[----:B--2---:R-:W-:Y:S05]  /*11360*/  @!P0 NANOSLEEP.SYNCS 0x989680 ;  /* 0x009896800000895d */ /* 0x004fea0003900000 */
[----:B------:R-:W2:Y:S02]  /*11370*/  @!P0 SYNCS.PHASECHK.TRANS64 P0, [R6+URZ], R5 ;  /* 0x00000005060085a7 */ /* 0x000ea4000800007f */
[----:B--2---:R-:W-:Y:S05]  /*11380*/  @!P0 BRA `(.L_x_336) ;  /* 0xfffffffc00f08947 */ /* 0x004fea000383ffff */
[----:B------:R-:W-:Y:S05]  /*11390*/  BRA `(.L_x_367) ;  /* 0xfffffff4007c7947 */ /* 0x000fea000383ffff */
.L_x_368:
[----:B------:R-:W-:-:S00]  /*113a0*/  BRA `(.L_x_368) ;  /* 0xfffffffc00fc7947 */ /* 0x000fc0000383ffff */
[----:B------:R-:W-:-:S00]  /*113b0*/  NOP ;  /* 0x0000000000007918 */ /* 0x000fc00000000000 */
        /* <DEDUP_REMOVED lines=12> */
.L_x_369:


//--------------------- .nv.shared._ZN7cutlass13device_kernelINS_4gemm6kernel13GemmUniversalIN4cute5tupleIJiiiiEEENS1_10collective13CollectiveMmaINS1_37MainloopSm90TmaGmmaWarpSpecializedFP8ILi22ENS5_IJNS4_1CILi1EEESB_SB_EEENS1_32KernelTmaWarpSpecializedPingpongEEENS5_IJNSA_ILi64EEENSA_ILi256EEENSA_ILi32EEEEEENS_12float_e5m2_tENS5_IJlSB_lEEENS_12float_e4m3_tESK_NS4_8TiledMMAINS4_8MMA_AtomIJNS4_4SM904GMMA31MMA_64x256x32_F32E5M2E4M3_SS_TNILNSP_7ScaleInE1ELSR_1EEEEEENS4_6LayoutISC_NS5_IJNSA_ILi0EEESV_SV_EEEEENS5_IJNS4_10UnderscoreESY_SY_EEEEENS4_13SM90_TMA_LOADENS4_14ComposedLayoutINS4_7SwizzleILi1ELi4ELi3EEENS4_18smem_ptr_flag_bitsILi8EEENSU_INS5_IJNSA_ILi8EEESH_EEENS5_IJSH_SB_EEEEEEEvNS4_8identityES11_S1B_vS1C_EENS_8epilogue10collective6detail29Sm90TmaWarpSpecializedAdapterINS1F_15DefaultEpilogueISJ_SK_SK_NS1E_6thread17LinearCombinationISJ_Li1EffLNS1J_9ScaleType4KindE0ELNS_15FloatRoundStyleE2ESJ_EENS1_15EpilogueDefaultEEEEEvvEEEEvNT_6ParamsE --------------------------
	.section	.nv.shared._ZN7cutlass13device_kernelINS_4gemm6kernel13GemmUniversalIN4cute5tupleIJiiiiEEENS1_10collective13CollectiveMmaINS1_37MainloopSm90TmaGmmaWarpSpecializedFP8ILi22ENS5_IJNS4_1CILi1EEESB_SB_EEENS1_32KernelTmaWarpSpecializedPingpongEEENS5_IJNSA_ILi64EEENSA_ILi256EEENSA_ILi32EEEEEENS_12float_e5m2_tENS5_IJlSB_lEEENS_12float_e4m3_tESK_NS4_8TiledMMAINS4_8MMA_AtomIJNS4_4SM904GMMA31MMA_64x256x32_F32E5M2E4M3_SS_TNILNSP_7ScaleInE1ELSR_1EEEEEENS4_6LayoutISC_NS5_IJNSA_ILi0EEESV_SV_EEEEENS5_IJNS4_10UnderscoreESY_SY_EEEEENS4_13SM90_TMA_LOADENS4_14ComposedLayoutINS4_7SwizzleILi1ELi4ELi3EEENS4_18smem_ptr_flag_bitsILi8EEENSU_INS5_IJNSA_ILi8EEESH_EEENS5_IJSH_SB_EEEEEEEvNS4_8identityES11_S1B_vS1C_EENS_8epilogue10collective6detail29Sm90TmaWarpSpecializedAdapterINS1F_15DefaultEpilogueISJ_SK_SK_NS1E_6thread17LinearCombinationISJ_Li1EffLNS1J_9ScaleType4KindE0ELNS_15FloatRoundStyleE2ESJ_EENS1_15EpilogueDefaultEEEEEvvEEEEvNT_6ParamsE,"aw",@nobits
	.sectionflags	@""
	.align	16
	.zero		1024


//--------------------- .nv.shared.reserved.0     --------------------------
	.section	.nv.shared.reserved.0,"aw",@nobits
	.weak		__nv_reservedSMEM_offset_0_alias
	.size		__nv_reservedSMEM_offset_0_alias, 0, 0
	.other		__nv_reservedSMEM_offset_0_alias,@"STO_CUDA_RESERVED_SHARED STV_DEFAULT"
__nv_reservedSMEM_offset_0_alias:
	.zero		0


//--------------------- .nv.global                --------------------------
	.section	.nv.global,"aw",@nobits
.nv.global:
	.type		_ZN40_INTERNAL_7da92b0d_4_k_cu_1f987486_208664cute1_E,@object
	.size		_ZN40_INTERNAL_7da92b0d_4_k_cu_1f987486_208664cute1_E,(_ZN40_INTERNAL_7da92b0d_4_k_cu_1f987486_208664cuda3std3__45__cpo6cbeginE - _ZN40_INTERNAL_7da92b0d_4_k_cu_1f987486_208664cute1_E)
_ZN40_INTERNAL_7da92b0d_4_k_cu_1f987486_208664cute1_E:
	.zero		1
	.type		_ZN40_INTERNAL_7da92b0d_4_k_cu_1f987486_208664cuda3std3__45__cpo6cbeginE,@object
	.size		_ZN40_INTERNAL_7da92b0d_4_k_cu_1f987486_208664cuda3std3__45__cpo6cbeginE,(_ZN40_INTERNAL_7da92b0d_4_k_cu_1f987486_208664cuda3std3__48in_placeE - _ZN40_INTERNAL_7da92b0d_4_k_cu_1f987486_208664cuda3std3__45__cpo6cbeginE)
_ZN40_INTERNAL_7da92b0d_4_k_cu_1f987486_208664cuda3std3__45__cpo6cbeginE:
	.zero		1
	.type		_ZN40_INTERNAL_7da92b0d_4_k_cu_1f987486_208664cuda3std3__48in_placeE,@object
	.size		_ZN40_INTERNAL_7da92b0d_4_k_cu_1f987486_208664cuda3std3__48in_placeE,(_ZN40_INTERNAL_7da92b0d_4_k_cu_1f987486_208664cuda3std6ranges3__45__cpo9iter_moveE - _ZN40_INTERNAL_7da92b0d_4_k_cu_1f987486_208664cuda3std3__48in_placeE)
_ZN40_INTERNAL_7da92b0d_4_k_cu_1f987486_208664cuda3std3__48in_placeE:
	.zero		1
	.type		_ZN40_INTERNAL_7da92b0d_4_k_cu_1f987486_208664cuda3std6ranges3__45__cpo9iter_moveE,@object
	.size		_ZN40_INTERNAL_7da92b0d_4_k_cu_1f987486_208664cuda3std6ranges3__45__cpo9iter_moveE,(_ZN40_INTERNAL_7da92b0d_4_k_cu_1f987486_208664cuda3std3__45__cpo5beginE - _ZN40_INTERNAL_7da92b0d_4_k_cu_1f987486_208664cuda3std6ranges3__45__cpo9iter_moveE)
_ZN40_INTERNAL_7da92b0d_4_k_cu_1f987486_208664cuda3std6ranges3__45__cpo9iter_moveE:
	.zero		1
	.type		_ZN40_INTERNAL_7da92b0d_4_k_cu_1f987486_208664cuda3std3__45__cpo5beginE,@object
	.size		_ZN40_INTERNAL_7da92b0d_4_k_cu_1f987486_208664cuda3std3__45__cpo5beginE,(_ZN40_INTERNAL_7da92b0d_4_k_cu_1f987486_208664cuda3std3__442_GLOBAL__N__7da92b0d_4_k_cu_1f987486_208666ignoreE - _ZN40_INTERNAL_7da92b0d_4_k_cu_1f987486_208664cuda3std3__45__cpo5beginE)
_ZN40_INTERNAL_7da92b0d_4_k_cu_1f987486_208664cuda3std3__45__cpo5beginE:
	.zero		1
	.type		_ZN40_INTERNAL_7da92b0d_4_k_cu_1f987486_208664cuda3std3__442_GLOBAL__N__7da92b0d_4_k_cu_1f987486_208666ignoreE,@object
	.size		_ZN40_INTERNAL_7da92b0d_4_k_cu_1f987486_208664cuda3std3__442_GLOBAL__N__7da92b0d_4_k_cu_1f987486_208666ignoreE,(_ZN40_INTERNAL_7da92b0d_4_k_cu_1f987486_208664cute7productE - _ZN40_INTERNAL_7da92b0d_4_k_cu_1f987486_208664cuda3std3__442_GLOBAL__N__7da92b0d_4_k_cu_1f987486_208666ignoreE)
_ZN40_INTERNAL_7da92b0d_4_k_cu_1f987486_208664cuda3std3__442_GLOBAL__N__7da92b0d_4_k_cu_1f987486_208666ignoreE:
	.zero		1
	.type		_ZN40_INTERNAL_7da92b0d_4_k_cu_1f987486_208664cute7productE,@object
	.size		_ZN40_INTERNAL_7da92b0d_4_k_cu_1f987486_208664cute7productE,(_ZN40_INTERNAL_7da92b0d_4_k_cu_1f987486_208664cuda3std3__45__cpo3endE - _ZN40_INTERNAL_7da92b0d_4_k_cu_1f987486_208664cute7productE)
_ZN40_INTERNAL_7da92b0d_4_k_cu_1f987486_208664cute7productE:
	.zero		1
	.type		_ZN40_INTERNAL_7da92b0d_4_k_cu_1f987486_208664cuda3std3__45__cpo3endE,@object
	.size		_ZN40_INTERNAL_7da92b0d_4_k_cu_1f987486_208664cuda3std3__45__cpo3endE,(_ZN40_INTERNAL_7da92b0d_4_k_cu_1f987486_208664cuda3std3__419piecewise_constructE - _ZN40_INTERNAL_7da92b0d_4_k_cu_1f987486_208664cuda3std3__45__cpo3endE)
_ZN40_INTERNAL_7da92b0d_4_k_cu_1f987486_208664cuda3std3__45__cpo3endE:
	.zero		1
	.type		_ZN40_INTERNAL_7da92b0d_4_k_cu_1f987486_208664cuda3std3__419piecewise_constructE,@object
	.size		_ZN40_INTERNAL_7da92b0d_4_k_cu_1f987486_208664cuda3std3__419piecewise_constructE,(_ZN40_INTERNAL_7da92b0d_4_k_cu_1f987486_208664cuda3std3__45__cpo4cendE - _ZN40_INTERNAL_7da92b0d_4_k_cu_1f987486_208664cuda3std3__419piecewise_constructE)
_ZN40_INTERNAL_7da92b0d_4_k_cu_1f987486_208664cuda3std3__419piecewise_constructE:
	.zero		1
	.type		_ZN40_INTERNAL_7da92b0d_4_k_cu_1f987486_208664cuda3std3__45__cpo4cendE,@object
	.size		_ZN40_INTERNAL_7da92b0d_4_k_cu_1f987486_208664cuda3std3__45__cpo4cendE,(_ZN40_INTERNAL_7da92b0d_4_k_cu_1f987486_208664cuda3std6ranges3__45__cpo4swapE - _ZN40_INTERNAL_7da92b0d_4_k_cu_1f987486_208664cuda3std3__45__cpo4cendE)
_ZN40_INTERNAL_7da92b0d_4_k_cu_1f987486_208664cuda3std3__45__cpo4cendE:
	.zero		1
	.type		_ZN40_INTERNAL_7da92b0d_4_k_cu_1f987486_208664cuda3std6ranges3__45__cpo4swapE,@object
	.size		_ZN40_INTERNAL_7da92b0d_4_k_cu_1f987486_208664cuda3std6ranges3__45__cpo4swapE,(.L_7 - _ZN40_INTERNAL_7da92b0d_4_k_cu_1f987486_208664cuda3std6ranges3__45__cpo4swapE)
_ZN40_INTERNAL_7da92b0d_4_k_cu_1f987486_208664cuda3std6ranges3__45__cpo4swapE:
	.zero		1
.L_7:


//--------------------- .nv.constant0._ZN7cutlass13device_kernelINS_4gemm6kernel13GemmUniversalIN4cute5tupleIJiiiiEEENS1_10collective13CollectiveMmaINS1_37MainloopSm90TmaGmmaWarpSpecializedFP8ILi22ENS5_IJNS4_1CILi1EEESB_SB_EEENS1_32KernelTmaWarpSpecializedPingpongEEENS5_IJNSA_ILi64EEENSA_ILi256EEENSA_ILi32EEEEEENS_12float_e5m2_tENS5_IJlSB_lEEENS_12float_e4m3_tESK_NS4_8TiledMMAINS4_8MMA_AtomIJNS4_4SM904GMMA31MMA_64x256x32_F32E5M2E4M3_SS_TNILNSP_7ScaleInE1ELSR_1EEEEEENS4_6LayoutISC_NS5_IJNSA_ILi0EEESV_SV_EEEEENS5_IJNS4_10UnderscoreESY_SY_EEEEENS4_13SM90_TMA_LOADENS4_14ComposedLayoutINS4_7SwizzleILi1ELi4ELi3EEENS4_18smem_ptr_flag_bitsILi8EEENSU_INS5_IJNSA_ILi8EEESH_EEENS5_IJSH_SB_EEEEEEEvNS4_8identityES11_S1B_vS1C_EENS_8epilogue10collective6detail29Sm90TmaWarpSpecializedAdapterINS1F_15DefaultEpilogueISJ_SK_SK_NS1E_6thread17LinearCombinationISJ_Li1EffLNS1J_9ScaleType4KindE0ELNS_15FloatRoundStyleE2ESJ_EENS1_15EpilogueDefaultEEEEEvvEEEEvNT_6ParamsE --------------------------
	.section	.nv.constant0._ZN7cutlass13device_kernelINS_4gemm6kernel13GemmUniversalIN4cute5tupleIJiiiiEEENS1_10collective13CollectiveMmaINS1_37MainloopSm90TmaGmmaWarpSpecializedFP8ILi22ENS5_IJNS4_1CILi1EEESB_SB_EEENS1_32KernelTmaWarpSpecializedPingpongEEENS5_IJNSA_ILi64EEENSA_ILi256EEENSA_ILi32EEEEEENS_12float_e5m2_tENS5_IJlSB_lEEENS_12float_e4m3_tESK_NS4_8TiledMMAINS4_8MMA_AtomIJNS4_4SM904GMMA31MMA_64x256x32_F32E5M2E4M3_SS_TNILNSP_7ScaleInE1ELSR_1EEEEEENS4_6LayoutISC_NS5_IJNSA_ILi0EEESV_SV_EEEEENS5_IJNS4_10UnderscoreESY_SY_EEEEENS4_13SM90_TMA_LOADENS4_14ComposedLayoutINS4_7SwizzleILi1ELi4ELi3EEENS4_18smem_ptr_flag_bitsILi8EEENSU_INS5_IJNSA_ILi8EEESH_EEENS5_IJSH_SB_EEEEEEEvNS4_8identityES11_S1B_vS1C_EENS_8epilogue10collective6detail29Sm90TmaWarpSpecializedAdapterINS1F_15DefaultEpilogueISJ_SK_SK_NS1E_6thread17LinearCombinationISJ_Li1EffLNS1J_9ScaleType4KindE0ELNS_15FloatRoundStyleE2ESJ_EENS1_15EpilogueDefaultEEEEEvvEEEEvNT_6ParamsE,"a",@progbits
	.sectionflags	@""
	.align	4
.nv.constant0._ZN7cutlass13device_kernelINS_4gemm6kernel13GemmUniversalIN4cute5tupleIJiiiiEEENS1_10collective13CollectiveMmaINS1_37MainloopSm90TmaGmmaWarpSpecializedFP8ILi22ENS5_IJNS4_1CILi1EEESB_SB_EEENS1_32KernelTmaWarpSpecializedPingpongEEENS5_IJNSA_ILi64EEENSA_ILi256EEENSA_ILi32EEEEEENS_12float_e5m2_tENS5_IJlSB_lEEENS_12float_e4m3_tESK_NS4_8TiledMMAINS4_8MMA_AtomIJNS4_4SM904GMMA31MMA_64x256x32_F32E5M2E4M3_SS_TNILNSP_7ScaleInE1ELSR_1EEEEEENS4_6LayoutISC_NS5_IJNSA_ILi0EEESV_SV_EEEEENS5_IJNS4_10UnderscoreESY_SY_EEEEENS4_13SM90_TMA_LOADENS4_14ComposedLayoutINS4_7SwizzleILi1ELi4ELi3EEENS4_18smem_ptr_flag_bitsILi8EEENSU_INS5_IJNSA_ILi8EEESH_EEENS5_IJSH_SB_EEEEEEEvNS4_8identityES11_S1B_vS1C_EENS_8epilogue10collective6detail29Sm90TmaWarpSpecializedAdapterINS1F_15DefaultEpilogueISJ_SK_SK_NS1E_6thread17LinearCombinationISJ_Li1EffLNS1J_9ScaleType4KindE0ELNS_15FloatRoundStyleE2ESJ_EENS1_15EpilogueDefaultEEEEEvvEEEEvNT_6ParamsE:
	.zero		1664


//--------------------- SYMBOLS --------------------------

	.type		.nv.reservedSmem.offset0,@object
	.size		.nv.reservedSmem.offset0,0x4
